//
// Generated by NVIDIA NVVM Compiler
//
// Compiler Build ID: CL-36424714
// Cuda compilation tools, release 13.0, V13.0.88
// Based on NVVM 20.0.0
//

.version 9.0
.target sm_100
.address_size 64

	// .globl	_Z22get_GNLSE_nonlinearityP7double2S0_S0_PKS_ddPKdS2_S4_S2_S4_S2_S2_jS4_
.func  (.param .b64 func_retval0) __internal_accurate_pow
(
	.param .b64 __internal_accurate_pow_param_0
)
;
// _ZZ22get_GNLSE_nonlinearityP7double2S0_S0_PKS_ddPKdS2_S4_S2_S4_S2_S2_jS4_E1I has been demoted
// _ZZ22get_GNLSE_nonlinearityP7double2S0_S0_PKS_ddPKdS2_S4_S2_S4_S2_S2_jS4_E2A2 has been demoted
// _ZZ22get_GNLSE_nonlinearityP7double2S0_S0_PKS_ddPKdS2_S4_S2_S4_S2_S2_jS4_E11this_p12_R1 has been demoted
// _ZZ22get_GNLSE_nonlinearityP7double2S0_S0_PKS_ddPKdS2_S4_S2_S4_S2_S2_jS4_E11this_p12_R2 has been demoted
// _ZZ22get_GNLSE_nonlinearityP7double2S0_S0_PKS_ddPKdS2_S4_S2_S4_S2_S2_jS4_E10this_p12_V has been demoted
// _ZZ22get_GNLSE_nonlinearityP7double2S0_S0_PKS_ddPKdS2_S4_S2_S4_S2_S2_jS4_E11this_SponRS has been demoted
// _ZZ22get_GNLSE_nonlinearityP7double2S0_S0_PKS_ddPKdS2_S4_S2_S4_S2_S2_jS4_E7PR1_p12 has been demoted
// _ZZ22get_GNLSE_nonlinearityP7double2S0_S0_PKS_ddPKdS2_S4_S2_S4_S2_S2_jS4_E7PR2_p12 has been demoted
// _ZZ22get_GNLSE_nonlinearityP7double2S0_S0_PKS_ddPKdS2_S4_S2_S4_S2_S2_jS4_E6PV_p12 has been demoted

.visible .entry _Z22get_GNLSE_nonlinearityP7double2S0_S0_PKS_ddPKdS2_S4_S2_S4_S2_S2_jS4_(
	.param .u64 .ptr .align 1 _Z22get_GNLSE_nonlinearityP7double2S0_S0_PKS_ddPKdS2_S4_S2_S4_S2_S2_jS4__param_0,
	.param .u64 .ptr .align 1 _Z22get_GNLSE_nonlinearityP7double2S0_S0_PKS_ddPKdS2_S4_S2_S4_S2_S2_jS4__param_1,
	.param .u64 .ptr .align 1 _Z22get_GNLSE_nonlinearityP7double2S0_S0_PKS_ddPKdS2_S4_S2_S4_S2_S2_jS4__param_2,
	.param .u64 .ptr .align 1 _Z22get_GNLSE_nonlinearityP7double2S0_S0_PKS_ddPKdS2_S4_S2_S4_S2_S2_jS4__param_3,
	.param .f64 _Z22get_GNLSE_nonlinearityP7double2S0_S0_PKS_ddPKdS2_S4_S2_S4_S2_S2_jS4__param_4,
	.param .f64 _Z22get_GNLSE_nonlinearityP7double2S0_S0_PKS_ddPKdS2_S4_S2_S4_S2_S2_jS4__param_5,
	.param .u64 .ptr .align 1 _Z22get_GNLSE_nonlinearityP7double2S0_S0_PKS_ddPKdS2_S4_S2_S4_S2_S2_jS4__param_6,
	.param .u64 .ptr .align 1 _Z22get_GNLSE_nonlinearityP7double2S0_S0_PKS_ddPKdS2_S4_S2_S4_S2_S2_jS4__param_7,
	.param .u64 .ptr .align 1 _Z22get_GNLSE_nonlinearityP7double2S0_S0_PKS_ddPKdS2_S4_S2_S4_S2_S2_jS4__param_8,
	.param .u64 .ptr .align 1 _Z22get_GNLSE_nonlinearityP7double2S0_S0_PKS_ddPKdS2_S4_S2_S4_S2_S2_jS4__param_9,
	.param .u64 .ptr .align 1 _Z22get_GNLSE_nonlinearityP7double2S0_S0_PKS_ddPKdS2_S4_S2_S4_S2_S2_jS4__param_10,
	.param .u64 .ptr .align 1 _Z22get_GNLSE_nonlinearityP7double2S0_S0_PKS_ddPKdS2_S4_S2_S4_S2_S2_jS4__param_11,
	.param .u64 .ptr .align 1 _Z22get_GNLSE_nonlinearityP7double2S0_S0_PKS_ddPKdS2_S4_S2_S4_S2_S2_jS4__param_12,
	.param .u32 _Z22get_GNLSE_nonlinearityP7double2S0_S0_PKS_ddPKdS2_S4_S2_S4_S2_S2_jS4__param_13,
	.param .u64 .ptr .align 1 _Z22get_GNLSE_nonlinearityP7double2S0_S0_PKS_ddPKdS2_S4_S2_S4_S2_S2_jS4__param_14
)
{
	.reg .pred 	%p<45>;
	.reg .b16 	%rs<3>;
	.reg .b32 	%r<78>;
	.reg .b64 	%rd<55>;
	.reg .b64 	%fd<130>;
	// demoted variable
	.shared .align 8 .b8 _ZZ22get_GNLSE_nonlinearityP7double2S0_S0_PKS_ddPKdS2_S4_S2_S4_S2_S2_jS4_E1I[816];
	// demoted variable
	.shared .align 16 .b8 _ZZ22get_GNLSE_nonlinearityP7double2S0_S0_PKS_ddPKdS2_S4_S2_S4_S2_S2_jS4_E2A2[1632];
	// demoted variable
	.shared .align 16 .b8 _ZZ22get_GNLSE_nonlinearityP7double2S0_S0_PKS_ddPKdS2_S4_S2_S4_S2_S2_jS4_E11this_p12_R1[1632];
	// demoted variable
	.shared .align 16 .b8 _ZZ22get_GNLSE_nonlinearityP7double2S0_S0_PKS_ddPKdS2_S4_S2_S4_S2_S2_jS4_E11this_p12_R2[1632];
	// demoted variable
	.shared .align 16 .b8 _ZZ22get_GNLSE_nonlinearityP7double2S0_S0_PKS_ddPKdS2_S4_S2_S4_S2_S2_jS4_E10this_p12_V[1632];
	// demoted variable
	.shared .align 16 .b8 _ZZ22get_GNLSE_nonlinearityP7double2S0_S0_PKS_ddPKdS2_S4_S2_S4_S2_S2_jS4_E11this_SponRS[1632];
	// demoted variable
	.shared .align 16 .b8 _ZZ22get_GNLSE_nonlinearityP7double2S0_S0_PKS_ddPKdS2_S4_S2_S4_S2_S2_jS4_E7PR1_p12[1632];
	// demoted variable
	.shared .align 16 .b8 _ZZ22get_GNLSE_nonlinearityP7double2S0_S0_PKS_ddPKdS2_S4_S2_S4_S2_S2_jS4_E7PR2_p12[1632];
	// demoted variable
	.shared .align 16 .b8 _ZZ22get_GNLSE_nonlinearityP7double2S0_S0_PKS_ddPKdS2_S4_S2_S4_S2_S2_jS4_E6PV_p12[1632];
	ld.param.u64 	%rd13, [_Z22get_GNLSE_nonlinearityP7double2S0_S0_PKS_ddPKdS2_S4_S2_S4_S2_S2_jS4__param_0];
	ld.param.u64 	%rd14, [_Z22get_GNLSE_nonlinearityP7double2S0_S0_PKS_ddPKdS2_S4_S2_S4_S2_S2_jS4__param_1];
	ld.param.u64 	%rd15, [_Z22get_GNLSE_nonlinearityP7double2S0_S0_PKS_ddPKdS2_S4_S2_S4_S2_S2_jS4__param_2];
	ld.param.u64 	%rd8, [_Z22get_GNLSE_nonlinearityP7double2S0_S0_PKS_ddPKdS2_S4_S2_S4_S2_S2_jS4__param_3];
	ld.param.f64 	%fd17, [_Z22get_GNLSE_nonlinearityP7double2S0_S0_PKS_ddPKdS2_S4_S2_S4_S2_S2_jS4__param_4];
	ld.param.f64 	%fd18, [_Z22get_GNLSE_nonlinearityP7double2S0_S0_PKS_ddPKdS2_S4_S2_S4_S2_S2_jS4__param_5];
	ld.param.u64 	%rd16, [_Z22get_GNLSE_nonlinearityP7double2S0_S0_PKS_ddPKdS2_S4_S2_S4_S2_S2_jS4__param_6];
	ld.param.u64 	%rd17, [_Z22get_GNLSE_nonlinearityP7double2S0_S0_PKS_ddPKdS2_S4_S2_S4_S2_S2_jS4__param_8];
	ld.param.u64 	%rd18, [_Z22get_GNLSE_nonlinearityP7double2S0_S0_PKS_ddPKdS2_S4_S2_S4_S2_S2_jS4__param_10];
	ld.param.u32 	%r17, [_Z22get_GNLSE_nonlinearityP7double2S0_S0_PKS_ddPKdS2_S4_S2_S4_S2_S2_jS4__param_13];
	ld.param.u64 	%rd19, [_Z22get_GNLSE_nonlinearityP7double2S0_S0_PKS_ddPKdS2_S4_S2_S4_S2_S2_jS4__param_14];
	cvta.to.global.u64 	%rd1, %rd14;
	cvta.to.global.u64 	%rd2, %rd19;
	cvta.to.global.u64 	%rd3, %rd13;
	cvta.to.global.u64 	%rd4, %rd16;
	cvta.to.global.u64 	%rd5, %rd17;
	cvta.to.global.u64 	%rd6, %rd18;
	cvta.to.global.u64 	%rd7, %rd15;
	mov.u32 	%r18, %tid.x;
	mov.u32 	%r19, %ctaid.x;
	mov.u32 	%r20, %ntid.x;
	mad.lo.s32 	%r1, %r19, %r20, %r18;
	cvt.u16.u32 	%rs2, %r18;
	mul.hi.u16 	%rs1, %rs2, 6554;
	mul.hi.u32 	%r21, %r1, -858993459;
	shr.u32 	%r22, %r21, 3;
	mul.lo.s32 	%r23, %r22, 10;
	sub.s32 	%r2, %r1, %r23;
	mul.lo.s32 	%r24, %r17, 10;
	setp.ge.u32 	%p1, %r1, %r24;
	@%p1 bra 	$L__BB0_49;
	cvta.to.global.u64 	%rd20, %rd8;
	mul.wide.u32 	%rd21, %r22, 16;
	add.s64 	%rd22, %rd20, %rd21;
	ld.global.v2.f64 	{%fd1, %fd2}, [%rd22];
	setp.ne.s32 	%p2, %r2, 0;
	mul.wide.u16 	%r26, %rs1, 8;
	mov.u32 	%r27, _ZZ22get_GNLSE_nonlinearityP7double2S0_S0_PKS_ddPKdS2_S4_S2_S4_S2_S2_jS4_E1I;
	add.s32 	%r4, %r27, %r26;
	mul.wide.u16 	%r28, %rs1, 16;
	mov.u32 	%r29, _ZZ22get_GNLSE_nonlinearityP7double2S0_S0_PKS_ddPKdS2_S4_S2_S4_S2_S2_jS4_E2A2;
	add.s32 	%r5, %r29, %r28;
	@%p2 bra 	$L__BB0_17;
	{
	.reg .b32 %temp; 
	mov.b64 	{%temp, %r6}, %fd1;
	}
	mov.f64 	%fd19, 0d4000000000000000;
	{
	.reg .b32 %temp; 
	mov.b64 	{%temp, %r30}, %fd19;
	}
	and.b32  	%r8, %r30, 2146435072;
	setp.eq.s32 	%p3, %r8, 1062207488;
	abs.f64 	%fd3, %fd1;
	{ // callseq 0, 0
	.param .b64 param0;
	st.param.f64 	[param0], %fd3;
	.param .b64 retval0;
	call.uni (retval0), 
	__internal_accurate_pow, 
	(
	param0
	);
	ld.param.f64 	%fd20, [retval0];
	} // callseq 0
	setp.lt.s32 	%p4, %r6, 0;
	neg.f64 	%fd22, %fd20;
	selp.f64 	%fd23, %fd22, %fd20, %p3;
	selp.f64 	%fd127, %fd23, %fd20, %p4;
	setp.neu.f64 	%p5, %fd1, 0d0000000000000000;
	@%p5 bra 	$L__BB0_4;
	selp.b32 	%r31, %r6, 0, %p3;
	setp.lt.s32 	%p7, %r30, 0;
	or.b32  	%r32, %r31, 2146435072;
	selp.b32 	%r33, %r32, %r31, %p7;
	mov.b32 	%r34, 0;
	mov.b64 	%fd127, {%r34, %r33};
$L__BB0_4:
	add.f64 	%fd24, %fd1, 0d4000000000000000;
	{
	.reg .b32 %temp; 
	mov.b64 	{%temp, %r35}, %fd24;
	}
	and.b32  	%r36, %r35, 2146435072;
	setp.ne.s32 	%p8, %r36, 2146435072;
	@%p8 bra 	$L__BB0_9;
	setp.num.f64 	%p9, %fd1, %fd1;
	@%p9 bra 	$L__BB0_7;
	mov.f64 	%fd25, 0d4000000000000000;
	add.rn.f64 	%fd127, %fd1, %fd25;
	bra.uni 	$L__BB0_9;
$L__BB0_7:
	setp.neu.f64 	%p10, %fd3, 0d7FF0000000000000;
	@%p10 bra 	$L__BB0_9;
	setp.lt.s32 	%p13, %r30, 0;
	selp.b32 	%r38, 0, 2146435072, %p13;
	and.b32  	%r39, %r30, 2147483647;
	setp.ne.s32 	%p14, %r39, 1071644672;
	or.b32  	%r40, %r38, -2147483648;
	selp.b32 	%r41, %r40, %r38, %p14;
	selp.b32 	%r42, %r41, %r38, %p3;
	selp.b32 	%r43, %r42, %r38, %p4;
	mov.b32 	%r44, 0;
	mov.b64 	%fd127, {%r44, %r43};
$L__BB0_9:
	{
	.reg .b32 %temp; 
	mov.b64 	{%temp, %r9}, %fd2;
	}
	abs.f64 	%fd10, %fd2;
	{ // callseq 1, 0
	.param .b64 param0;
	st.param.f64 	[param0], %fd10;
	.param .b64 retval0;
	call.uni (retval0), 
	__internal_accurate_pow, 
	(
	param0
	);
	ld.param.f64 	%fd26, [retval0];
	} // callseq 1
	setp.lt.s32 	%p16, %r9, 0;
	neg.f64 	%fd28, %fd26;
	selp.f64 	%fd29, %fd28, %fd26, %p3;
	selp.f64 	%fd129, %fd29, %fd26, %p16;
	setp.neu.f64 	%p17, %fd2, 0d0000000000000000;
	@%p17 bra 	$L__BB0_11;
	selp.b32 	%r46, %r9, 0, %p3;
	setp.lt.s32 	%p19, %r30, 0;
	or.b32  	%r47, %r46, 2146435072;
	selp.b32 	%r48, %r47, %r46, %p19;
	mov.b32 	%r49, 0;
	mov.b64 	%fd129, {%r49, %r48};
$L__BB0_11:
	add.f64 	%fd30, %fd2, 0d4000000000000000;
	{
	.reg .b32 %temp; 
	mov.b64 	{%temp, %r50}, %fd30;
	}
	and.b32  	%r51, %r50, 2146435072;
	setp.ne.s32 	%p20, %r51, 2146435072;
	@%p20 bra 	$L__BB0_16;
	setp.num.f64 	%p21, %fd2, %fd2;
	@%p21 bra 	$L__BB0_14;
	mov.f64 	%fd31, 0d4000000000000000;
	add.rn.f64 	%fd129, %fd2, %fd31;
	bra.uni 	$L__BB0_16;
$L__BB0_14:
	setp.neu.f64 	%p22, %fd10, 0d7FF0000000000000;
	@%p22 bra 	$L__BB0_16;
	setp.lt.s32 	%p25, %r30, 0;
	selp.b32 	%r53, 0, 2146435072, %p25;
	and.b32  	%r54, %r30, 2147483647;
	setp.ne.s32 	%p26, %r54, 1071644672;
	or.b32  	%r55, %r53, -2147483648;
	selp.b32 	%r56, %r55, %r53, %p26;
	selp.b32 	%r57, %r56, %r53, %p3;
	selp.b32 	%r58, %r57, %r53, %p16;
	mov.b32 	%r59, 0;
	mov.b64 	%fd129, {%r59, %r58};
$L__BB0_16:
	setp.eq.f64 	%p27, %fd1, 0d3FF0000000000000;
	selp.f64 	%fd32, 0d3FF0000000000000, %fd127, %p27;
	setp.eq.f64 	%p28, %fd2, 0d3FF0000000000000;
	selp.f64 	%fd33, 0d3FF0000000000000, %fd129, %p28;
	add.f64 	%fd34, %fd32, %fd33;
	st.shared.f64 	[%r4], %fd34;
	sub.f64 	%fd35, %fd32, %fd33;
	add.f64 	%fd36, %fd1, %fd1;
	mul.f64 	%fd37, %fd36, %fd2;
	st.shared.v2.f64 	[%r5], {%fd35, %fd37};
$L__BB0_17:
	bar.sync 	0;
	mul.wide.u16 	%r60, %rs1, 16;
	mov.u32 	%r61, _ZZ22get_GNLSE_nonlinearityP7double2S0_S0_PKS_ddPKdS2_S4_S2_S4_S2_S2_jS4_E11this_p12_R1;
	add.s32 	%r10, %r61, %r60;
	mov.u32 	%r62, _ZZ22get_GNLSE_nonlinearityP7double2S0_S0_PKS_ddPKdS2_S4_S2_S4_S2_S2_jS4_E11this_p12_R2;
	add.s32 	%r11, %r62, %r60;
	mov.u32 	%r63, _ZZ22get_GNLSE_nonlinearityP7double2S0_S0_PKS_ddPKdS2_S4_S2_S4_S2_S2_jS4_E10this_p12_V;
	add.s32 	%r12, %r63, %r60;
	mov.u32 	%r64, _ZZ22get_GNLSE_nonlinearityP7double2S0_S0_PKS_ddPKdS2_S4_S2_S4_S2_S2_jS4_E11this_SponRS;
	add.s32 	%r13, %r64, %r60;
	setp.gt.s32 	%p29, %r2, 1;
	@%p29 bra 	$L__BB0_21;
	setp.eq.s32 	%p32, %r2, 0;
	@%p32 bra 	$L__BB0_24;
	setp.eq.s32 	%p33, %r2, 1;
	@%p33 bra 	$L__BB0_20;
	bra.uni 	$L__BB0_26;
$L__BB0_20:
	ld.param.u64 	%rd52, [_Z22get_GNLSE_nonlinearityP7double2S0_S0_PKS_ddPKdS2_S4_S2_S4_S2_S2_jS4__param_9];
	cvta.to.global.u64 	%rd29, %rd52;
	mul.wide.u32 	%rd30, %r22, 16;
	add.s64 	%rd31, %rd29, %rd30;
	ld.global.v2.f64 	{%fd42, %fd43}, [%rd31];
	st.shared.v2.f64 	[%r11], {%fd42, %fd43};
	bra.uni 	$L__BB0_26;
$L__BB0_21:
	setp.eq.s32 	%p30, %r2, 2;
	@%p30 bra 	$L__BB0_25;
	setp.eq.s32 	%p31, %r2, 3;
	@%p31 bra 	$L__BB0_23;
	bra.uni 	$L__BB0_26;
$L__BB0_23:
	ld.param.u64 	%rd54, [_Z22get_GNLSE_nonlinearityP7double2S0_S0_PKS_ddPKdS2_S4_S2_S4_S2_S2_jS4__param_12];
	cvta.to.global.u64 	%rd23, %rd54;
	mul.wide.u32 	%rd24, %r22, 16;
	add.s64 	%rd25, %rd23, %rd24;
	ld.global.v2.f64 	{%fd38, %fd39}, [%rd25];
	st.shared.v2.f64 	[%r13], {%fd38, %fd39};
	bra.uni 	$L__BB0_26;
$L__BB0_24:
	ld.param.u64 	%rd51, [_Z22get_GNLSE_nonlinearityP7double2S0_S0_PKS_ddPKdS2_S4_S2_S4_S2_S2_jS4__param_7];
	cvta.to.global.u64 	%rd32, %rd51;
	mul.wide.u32 	%rd33, %r22, 16;
	add.s64 	%rd34, %rd32, %rd33;
	ld.global.v2.f64 	{%fd44, %fd45}, [%rd34];
	st.shared.v2.f64 	[%r10], {%fd44, %fd45};
	bra.uni 	$L__BB0_26;
$L__BB0_25:
	ld.param.u64 	%rd53, [_Z22get_GNLSE_nonlinearityP7double2S0_S0_PKS_ddPKdS2_S4_S2_S4_S2_S2_jS4__param_11];
	cvta.to.global.u64 	%rd26, %rd53;
	mul.wide.u32 	%rd27, %r22, 16;
	add.s64 	%rd28, %rd26, %rd27;
	ld.global.v2.f64 	{%fd40, %fd41}, [%rd28];
	st.shared.v2.f64 	[%r12], {%fd40, %fd41};
$L__BB0_26:
	bar.sync 	0;
	mul.wide.u16 	%r65, %rs1, 16;
	mov.u32 	%r66, _ZZ22get_GNLSE_nonlinearityP7double2S0_S0_PKS_ddPKdS2_S4_S2_S4_S2_S2_jS4_E7PR1_p12;
	add.s32 	%r14, %r66, %r65;
	mov.u32 	%r67, _ZZ22get_GNLSE_nonlinearityP7double2S0_S0_PKS_ddPKdS2_S4_S2_S4_S2_S2_jS4_E7PR2_p12;
	add.s32 	%r15, %r67, %r65;
	mov.u32 	%r68, _ZZ22get_GNLSE_nonlinearityP7double2S0_S0_PKS_ddPKdS2_S4_S2_S4_S2_S2_jS4_E6PV_p12;
	add.s32 	%r16, %r68, %r65;
	setp.gt.s32 	%p34, %r2, 4;
	@%p34 bra 	$L__BB0_33;
	@%p29 bra 	$L__BB0_30;
	setp.eq.s32 	%p42, %r2, 0;
	@%p42 bra 	$L__BB0_29;
	bra.uni 	$L__BB0_39;
$L__BB0_29:
	ld.shared.v2.f64 	{%fd103, %fd104}, [%r5];
	mul.f64 	%fd105, %fd2, %fd104;
	fma.rn.f64 	%fd106, %fd1, %fd103, %fd105;
	mul.f64 	%fd107, %fd17, 0d3FD0000000000000;
	add.f64 	%fd108, %fd1, %fd1;
	ld.shared.f64 	%fd109, [%r4];
	fma.rn.f64 	%fd110, %fd108, %fd109, %fd106;
	mul.f64 	%fd111, %fd107, %fd110;
	mul.wide.u32 	%rd41, %r22, 16;
	add.s64 	%rd42, %rd3, %rd41;
	st.global.f64 	[%rd42], %fd111;
	bra.uni 	$L__BB0_45;
$L__BB0_30:
	setp.eq.s32 	%p40, %r2, 2;
	@%p40 bra 	$L__BB0_40;
	setp.eq.s32 	%p41, %r2, 3;
	@%p41 bra 	$L__BB0_32;
	bra.uni 	$L__BB0_41;
$L__BB0_32:
	ld.global.f64 	%fd81, [%rd4+16];
	mul.f64 	%fd82, %fd18, %fd81;
	ld.shared.f64 	%fd83, [%r10];
	add.f64 	%fd84, %fd83, %fd83;
	mul.f64 	%fd85, %fd82, %fd84;
	mul.f64 	%fd86, %fd2, %fd85;
	st.shared.f64 	[%r14+8], %fd86;
	bra.uni 	$L__BB0_45;
$L__BB0_33:
	setp.gt.s32 	%p35, %r2, 6;
	@%p35 bra 	$L__BB0_36;
	setp.eq.s32 	%p38, %r2, 5;
	@%p38 bra 	$L__BB0_35;
	bra.uni 	$L__BB0_42;
$L__BB0_35:
	ld.global.f64 	%fd69, [%rd5+16];
	mul.f64 	%fd70, %fd18, %fd69;
	ld.shared.f64 	%fd71, [%r11];
	add.f64 	%fd72, %fd71, %fd71;
	mul.f64 	%fd73, %fd70, %fd72;
	mul.f64 	%fd74, %fd2, %fd73;
	st.shared.f64 	[%r15+8], %fd74;
	bra.uni 	$L__BB0_45;
$L__BB0_36:
	setp.eq.s32 	%p36, %r2, 7;
	@%p36 bra 	$L__BB0_43;
	setp.eq.s32 	%p37, %r2, 8;
	@%p37 bra 	$L__BB0_38;
	bra.uni 	$L__BB0_44;
$L__BB0_38:
	ld.shared.v2.f64 	{%fd51, %fd52}, [%r13];
	mul.f64 	%fd53, %fd1, %fd51;
	mul.f64 	%fd54, %fd2, %fd52;
	sub.f64 	%fd55, %fd53, %fd54;
	neg.f64 	%fd56, %fd55;
	mul.wide.u32 	%rd37, %r22, 16;
	add.s64 	%rd38, %rd7, %rd37;
	st.global.f64 	[%rd38], %fd56;
	bra.uni 	$L__BB0_45;
$L__BB0_39:
	ld.shared.v2.f64 	{%fd93, %fd94}, [%r5];
	mul.f64 	%fd95, %fd1, %fd94;
	mul.f64 	%fd96, %fd2, %fd93;
	sub.f64 	%fd97, %fd95, %fd96;
	mul.f64 	%fd98, %fd17, 0d3FD0000000000000;
	add.f64 	%fd99, %fd2, %fd2;
	ld.shared.f64 	%fd100, [%r4];
	fma.rn.f64 	%fd101, %fd99, %fd100, %fd97;
	mul.f64 	%fd102, %fd98, %fd101;
	mul.wide.u32 	%rd39, %r22, 16;
	add.s64 	%rd40, %rd3, %rd39;
	st.global.f64 	[%rd40+8], %fd102;
	bra.uni 	$L__BB0_45;
$L__BB0_40:
	ld.global.f64 	%fd87, [%rd4+16];
	mul.f64 	%fd88, %fd18, %fd87;
	ld.shared.f64 	%fd89, [%r10];
	add.f64 	%fd90, %fd89, %fd89;
	mul.f64 	%fd91, %fd88, %fd90;
	mul.f64 	%fd92, %fd1, %fd91;
	st.shared.f64 	[%r14], %fd92;
	bra.uni 	$L__BB0_45;
$L__BB0_41:
	ld.global.f64 	%fd75, [%rd5+16];
	mul.f64 	%fd76, %fd18, %fd75;
	ld.shared.f64 	%fd77, [%r11];
	add.f64 	%fd78, %fd77, %fd77;
	mul.f64 	%fd79, %fd76, %fd78;
	mul.f64 	%fd80, %fd1, %fd79;
	st.shared.f64 	[%r15], %fd80;
	bra.uni 	$L__BB0_45;
$L__BB0_42:
	ld.global.f64 	%fd63, [%rd6+16];
	mul.f64 	%fd64, %fd18, %fd63;
	ld.shared.f64 	%fd65, [%r12];
	add.f64 	%fd66, %fd65, %fd65;
	mul.f64 	%fd67, %fd64, %fd66;
	mul.f64 	%fd68, %fd1, %fd67;
	st.shared.f64 	[%r16], %fd68;
	bra.uni 	$L__BB0_45;
$L__BB0_43:
	ld.global.f64 	%fd57, [%rd6+16];
	mul.f64 	%fd58, %fd18, %fd57;
	ld.shared.f64 	%fd59, [%r12];
	add.f64 	%fd60, %fd59, %fd59;
	mul.f64 	%fd61, %fd58, %fd60;
	mul.f64 	%fd62, %fd2, %fd61;
	st.shared.f64 	[%r16+8], %fd62;
	bra.uni 	$L__BB0_45;
$L__BB0_44:
	ld.shared.v2.f64 	{%fd46, %fd47}, [%r13];
	mul.f64 	%fd48, %fd1, %fd47;
	fma.rn.f64 	%fd49, %fd2, %fd46, %fd48;
	neg.f64 	%fd50, %fd49;
	mul.wide.u32 	%rd35, %r22, 16;
	add.s64 	%rd36, %rd7, %rd35;
	st.global.f64 	[%rd36+8], %fd50;
$L__BB0_45:
	bar.sync 	0;
	setp.eq.s32 	%p43, %r2, 1;
	@%p43 bra 	$L__BB0_48;
	setp.ne.s32 	%p44, %r2, 0;
	@%p44 bra 	$L__BB0_49;
	ld.shared.f64 	%fd119, [%r14];
	ld.shared.f64 	%fd120, [%r15];
	add.f64 	%fd121, %fd119, %fd120;
	ld.shared.f64 	%fd122, [%r16];
	add.f64 	%fd123, %fd121, %fd122;
	mul.wide.u32 	%rd47, %r22, 8;
	add.s64 	%rd48, %rd2, %rd47;
	ld.global.f64 	%fd124, [%rd48];
	mul.f64 	%fd125, %fd123, %fd124;
	mul.wide.u32 	%rd49, %r22, 16;
	add.s64 	%rd50, %rd1, %rd49;
	st.global.f64 	[%rd50], %fd125;
	bra.uni 	$L__BB0_49;
$L__BB0_48:
	ld.shared.f64 	%fd112, [%r14+8];
	ld.shared.f64 	%fd113, [%r15+8];
	add.f64 	%fd114, %fd112, %fd113;
	ld.shared.f64 	%fd115, [%r16+8];
	add.f64 	%fd116, %fd114, %fd115;
	mul.wide.u32 	%rd43, %r22, 8;
	add.s64 	%rd44, %rd2, %rd43;
	ld.global.f64 	%fd117, [%rd44];
	mul.f64 	%fd118, %fd116, %fd117;
	mul.wide.u32 	%rd45, %r22, 16;
	add.s64 	%rd46, %rd1, %rd45;
	st.global.f64 	[%rd46+8], %fd118;
$L__BB0_49:
	ret;

}
.func  (.param .b64 func_retval0) __internal_accurate_pow(
	.param .b64 __internal_accurate_pow_param_0
)
{
	.reg .pred 	%p<8>;
	.reg .b32 	%r<49>;
	.reg .b32 	%f<3>;
	.reg .b64 	%fd<109>;

	ld.param.f64 	%fd10, [__internal_accurate_pow_param_0];
	{
	.reg .b32 %temp; 
	mov.b64 	{%temp, %r46}, %fd10;
	}
	{
	.reg .b32 %temp; 
	mov.b64 	{%r45, %temp}, %fd10;
	}
	shr.u32 	%r47, %r46, 20;
	setp.gt.u32 	%p1, %r46, 1048575;
	@%p1 bra 	$L__BB1_2;
	mul.f64 	%fd11, %fd10, 0d4350000000000000;
	{
	.reg .b32 %temp; 
	mov.b64 	{%temp, %r46}, %fd11;
	}
	{
	.reg .b32 %temp; 
	mov.b64 	{%r45, %temp}, %fd11;
	}
	shr.u32 	%r16, %r46, 20;
	add.s32 	%r47, %r16, -54;
$L__BB1_2:
	add.s32 	%r48, %r47, -1023;
	and.b32  	%r17, %r46, -2146435073;
	or.b32  	%r18, %r17, 1072693248;
	mov.b64 	%fd107, {%r45, %r18};
	setp.lt.u32 	%p2, %r18, 1073127583;
	@%p2 bra 	$L__BB1_4;
	{
	.reg .b32 %temp; 
	mov.b64 	{%r19, %temp}, %fd107;
	}
	{
	.reg .b32 %temp; 
	mov.b64 	{%temp, %r20}, %fd107;
	}
	add.s32 	%r21, %r20, -1048576;
	mov.b64 	%fd107, {%r19, %r21};
	add.s32 	%r48, %r47, -1022;
$L__BB1_4:
	add.f64 	%fd12, %fd107, 0dBFF0000000000000;
	add.f64 	%fd13, %fd107, 0d3FF0000000000000;
	rcp.approx.ftz.f64 	%fd14, %fd13;
	neg.f64 	%fd15, %fd13;
	fma.rn.f64 	%fd16, %fd15, %fd14, 0d3FF0000000000000;
	fma.rn.f64 	%fd17, %fd16, %fd16, %fd16;
	fma.rn.f64 	%fd18, %fd17, %fd14, %fd14;
	mul.f64 	%fd19, %fd12, %fd18;
	fma.rn.f64 	%fd20, %fd12, %fd18, %fd19;
	mul.f64 	%fd21, %fd20, %fd20;
	fma.rn.f64 	%fd22, %fd21, 0d3EB0F5FF7D2CAFE2, 0d3ED0F5D241AD3B5A;
	fma.rn.f64 	%fd23, %fd22, %fd21, 0d3EF3B20A75488A3F;
	fma.rn.f64 	%fd24, %fd23, %fd21, 0d3F1745CDE4FAECD5;
	fma.rn.f64 	%fd25, %fd24, %fd21, 0d3F3C71C7258A578B;
	fma.rn.f64 	%fd26, %fd25, %fd21, 0d3F6249249242B910;
	fma.rn.f64 	%fd27, %fd26, %fd21, 0d3F89999999999DFB;
	sub.f64 	%fd28, %fd12, %fd20;
	add.f64 	%fd29, %fd28, %fd28;
	neg.f64 	%fd30, %fd20;
	fma.rn.f64 	%fd31, %fd30, %fd12, %fd29;
	mul.f64 	%fd32, %fd18, %fd31;
	fma.rn.f64 	%fd33, %fd21, %fd27, 0d3FB5555555555555;
	mov.f64 	%fd34, 0d3FB5555555555555;
	sub.f64 	%fd35, %fd34, %fd33;
	fma.rn.f64 	%fd36, %fd21, %fd27, %fd35;
	add.f64 	%fd37, %fd36, 0dBC46A4CB00B9E7B0;
	add.f64 	%fd38, %fd33, %fd37;
	sub.f64 	%fd39, %fd33, %fd38;
	add.f64 	%fd40, %fd37, %fd39;
	mul.rn.f64 	%fd41, %fd20, %fd20;
	neg.f64 	%fd42, %fd41;
	fma.rn.f64 	%fd43, %fd20, %fd20, %fd42;
	{
	.reg .b32 %temp; 
	mov.b64 	{%r22, %temp}, %fd32;
	}
	{
	.reg .b32 %temp; 
	mov.b64 	{%temp, %r23}, %fd32;
	}
	add.s32 	%r24, %r23, 1048576;
	mov.b64 	%fd44, {%r22, %r24};
	fma.rn.f64 	%fd45, %fd20, %fd44, %fd43;
	mul.rn.f64 	%fd46, %fd41, %fd20;
	neg.f64 	%fd47, %fd46;
	fma.rn.f64 	%fd48, %fd41, %fd20, %fd47;
	fma.rn.f64 	%fd49, %fd41, %fd32, %fd48;
	fma.rn.f64 	%fd50, %fd45, %fd20, %fd49;
	mul.rn.f64 	%fd51, %fd38, %fd46;
	neg.f64 	%fd52, %fd51;
	fma.rn.f64 	%fd53, %fd38, %fd46, %fd52;
	fma.rn.f64 	%fd54, %fd38, %fd50, %fd53;
	fma.rn.f64 	%fd55, %fd40, %fd46, %fd54;
	add.f64 	%fd56, %fd51, %fd55;
	sub.f64 	%fd57, %fd51, %fd56;
	add.f64 	%fd58, %fd55, %fd57;
	add.f64 	%fd59, %fd20, %fd56;
	sub.f64 	%fd60, %fd20, %fd59;
	add.f64 	%fd61, %fd56, %fd60;
	add.f64 	%fd62, %fd58, %fd61;
	add.f64 	%fd63, %fd32, %fd62;
	add.f64 	%fd64, %fd59, %fd63;
	sub.f64 	%fd65, %fd59, %fd64;
	add.f64 	%fd66, %fd63, %fd65;
	xor.b32  	%r25, %r48, -2147483648;
	mov.b32 	%r26, 1127219200;
	mov.b64 	%fd67, {%r25, %r26};
	mov.b32 	%r27, -2147483648;
	mov.b64 	%fd68, {%r27, %r26};
	sub.f64 	%fd69, %fd67, %fd68;
	fma.rn.f64 	%fd70, %fd69, 0d3FE62E42FEFA39EF, %fd64;
	fma.rn.f64 	%fd71, %fd69, 0dBFE62E42FEFA39EF, %fd70;
	sub.f64 	%fd72, %fd71, %fd64;
	sub.f64 	%fd73, %fd66, %fd72;
	fma.rn.f64 	%fd74, %fd69, 0d3C7ABC9E3B39803F, %fd73;
	add.f64 	%fd75, %fd70, %fd74;
	sub.f64 	%fd76, %fd70, %fd75;
	add.f64 	%fd77, %fd74, %fd76;
	mov.f64 	%fd78, 0d4000000000000000;
	{
	.reg .b32 %temp; 
	mov.b64 	{%temp, %r28}, %fd78;
	}
	{
	.reg .b32 %temp; 
	mov.b64 	{%r29, %temp}, %fd78;
	}
	shl.b32 	%r30, %r28, 1;
	setp.gt.u32 	%p3, %r30, -33554433;
	and.b32  	%r31, %r28, -15728641;
	selp.b32 	%r32, %r31, %r28, %p3;
	mov.b64 	%fd79, {%r29, %r32};
	mul.rn.f64 	%fd80, %fd75, %fd79;
	neg.f64 	%fd81, %fd80;
	fma.rn.f64 	%fd82, %fd75, %fd79, %fd81;
	fma.rn.f64 	%fd83, %fd77, %fd79, %fd82;
	add.f64 	%fd4, %fd80, %fd83;
	sub.f64 	%fd84, %fd80, %fd4;
	add.f64 	%fd5, %fd83, %fd84;
	fma.rn.f64 	%fd85, %fd4, 0d3FF71547652B82FE, 0d4338000000000000;
	{
	.reg .b32 %temp; 
	mov.b64 	{%r13, %temp}, %fd85;
	}
	mov.f64 	%fd86, 0dC338000000000000;
	add.rn.f64 	%fd87, %fd85, %fd86;
	fma.rn.f64 	%fd88, %fd87, 0dBFE62E42FEFA39EF, %fd4;
	fma.rn.f64 	%fd89, %fd87, 0dBC7ABC9E3B39803F, %fd88;
	fma.rn.f64 	%fd90, %fd89, 0d3E5ADE1569CE2BDF, 0d3E928AF3FCA213EA;
	fma.rn.f64 	%fd91, %fd90, %fd89, 0d3EC71DEE62401315;
	fma.rn.f64 	%fd92, %fd91, %fd89, 0d3EFA01997C89EB71;
	fma.rn.f64 	%fd93, %fd92, %fd89, 0d3F2A01A014761F65;
	fma.rn.f64 	%fd94, %fd93, %fd89, 0d3F56C16C1852B7AF;
	fma.rn.f64 	%fd95, %fd94, %fd89, 0d3F81111111122322;
	fma.rn.f64 	%fd96, %fd95, %fd89, 0d3FA55555555502A1;
	fma.rn.f64 	%fd97, %fd96, %fd89, 0d3FC5555555555511;
	fma.rn.f64 	%fd98, %fd97, %fd89, 0d3FE000000000000B;
	fma.rn.f64 	%fd99, %fd98, %fd89, 0d3FF0000000000000;
	fma.rn.f64 	%fd100, %fd99, %fd89, 0d3FF0000000000000;
	{
	.reg .b32 %temp; 
	mov.b64 	{%r14, %temp}, %fd100;
	}
	{
	.reg .b32 %temp; 
	mov.b64 	{%temp, %r15}, %fd100;
	}
	shl.b32 	%r33, %r13, 20;
	add.s32 	%r34, %r33, %r15;
	mov.b64 	%fd108, {%r14, %r34};
	{
	.reg .b32 %temp; 
	mov.b64 	{%temp, %r35}, %fd4;
	}
	mov.b32 	%f2, %r35;
	abs.f32 	%f1, %f2;
	setp.lt.f32 	%p4, %f1, 0f4086232B;
	@%p4 bra 	$L__BB1_7;
	setp.lt.f64 	%p5, %fd4, 0d0000000000000000;
	add.f64 	%fd101, %fd4, 0d7FF0000000000000;
	selp.f64 	%fd108, 0d0000000000000000, %fd101, %p5;
	setp.geu.f32 	%p6, %f1, 0f40874800;
	@%p6 bra 	$L__BB1_7;
	shr.u32 	%r36, %r13, 31;
	add.s32 	%r37, %r13, %r36;
	shr.s32 	%r38, %r37, 1;
	shl.b32 	%r39, %r38, 20;
	add.s32 	%r40, %r15, %r39;
	mov.b64 	%fd102, {%r14, %r40};
	sub.s32 	%r41, %r13, %r38;
	shl.b32 	%r42, %r41, 20;
	add.s32 	%r43, %r42, 1072693248;
	mov.b32 	%r44, 0;
	mov.b64 	%fd103, {%r44, %r43};
	mul.f64 	%fd108, %fd103, %fd102;
$L__BB1_7:
	abs.f64 	%fd104, %fd108;
	setp.eq.f64 	%p7, %fd104, 0d7FF0000000000000;
	fma.rn.f64 	%fd105, %fd108, %fd5, %fd108;
	selp.f64 	%fd106, %fd108, %fd105, %p7;
	st.param.f64 	[func_retval0], %fd106;
	ret;

}


// ===== COMPILED SASS (sm_100) =====

	.target	sm_100

	.elftype	@"ET_EXEC"


//--------------------- .note.nv.tkinfo           --------------------------
	.section	.note.nv.tkinfo,"",@"SHT_NOTE"
	.sectionflags	@"SHF_NOTE_NV_TKINFO"
	.tkinfo
        /*0018*/ 	.word	0x00000002
        /*0030*/ 	.string	""
        /*0030*/ 	.string	"ptxas"
        /*0030*/ 	.string	"Cuda compilation tools, release 13.0, V13.0.88"
        /*0030*/ 	.string	"Build cuda_13.0.r13.0/compiler.36424714_0"
        /*0030*/ 	.string	"-arch sm_100 -m 64 "



//--------------------- .note.nv.cuinfo           --------------------------
	.section	.note.nv.cuinfo,"",@"SHT_NOTE"
	.sectionflags	@"SHF_NOTE_NV_CUINFO"
        /*0018*/ 	.short	0x0002
        /*001a*/ 	.short	0x0064
        /*001c*/ 	.short	0x0082
	.zero		2


//--------------------- .nv.info                  --------------------------
	.section	.nv.info,"",@"SHT_CUDA_INFO"
	.align	4


	//----- nvinfo : EIATTR_REGCOUNT
	.align		4
        /*0000*/ 	.byte	0x04, 0x2f
        /*0002*/ 	.short	(.L_1 - .L_0)
	.align		4
.L_0:
        /*0004*/ 	.word	index@(_Z22get_GNLSE_nonlinearityP7double2S0_S0_PKS_ddPKdS2_S4_S2_S4_S2_S2_jS4_)
        /*0008*/ 	.word	0x00000020


	//----- nvinfo : EIATTR_FRAME_SIZE
	.align		4
.L_1:
        /*000c*/ 	.byte	0x04, 0x11
        /*000e*/ 	.short	(.L_3 - .L_2)
	.align		4
.L_2:
        /*0010*/ 	.word	index@($_Z22get_GNLSE_nonlinearityP7double2S0_S0_PKS_ddPKdS2_S4_S2_S4_S2_S2_jS4_$__internal_accurate_pow)
        /*0014*/ 	.word	0x00000000


	//----- nvinfo : EIATTR_FRAME_SIZE
	.align		4
.L_3:
        /*0018*/ 	.byte	0x04, 0x11
        /*001a*/ 	.short	(.L_5 - .L_4)
	.align		4
.L_4:
        /*001c*/ 	.word	index@(_Z22get_GNLSE_nonlinearityP7double2S0_S0_PKS_ddPKdS2_S4_S2_S4_S2_S2_jS4_)
        /*0020*/ 	.word	0x00000000


	//----- nvinfo : EIATTR_MIN_STACK_SIZE
	.align		4
.L_5:
        /*0024*/ 	.byte	0x04, 0x12
        /*0026*/ 	.short	(.L_7 - .L_6)
	.align		4
.L_6:
        /*0028*/ 	.word	index@(_Z22get_GNLSE_nonlinearityP7double2S0_S0_PKS_ddPKdS2_S4_S2_S4_S2_S2_jS4_)
        /*002c*/ 	.word	0x00000000
.L_7:


//--------------------- .nv.compat                --------------------------
	.section	.nv.compat,"",@"SHT_CUDA_COMPAT_INFO"
	.align	4
        /*0000*/ 	.byte	0x02, 0x09, 0x00, 0x00, 0x02, 0x02, 0x01, 0x00, 0x02, 0x05, 0x05, 0x00, 0x03, 0x07, 0x01, 0x01
        /*0010*/ 	.byte	0x02, 0x03, 0x00, 0x00, 0x02, 0x06, 0x01, 0x00, 0x04, 0x0b, 0x08, 0x00, 0x01, 0x00, 0x00, 0x00
        /*0020*/ 	.byte	0x00, 0x00, 0x00, 0x00


//--------------------- .nv.info._Z22get_GNLSE_nonlinearityP7double2S0_S0_PKS_ddPKdS2_S4_S2_S4_S2_S2_jS4_ --------------------------
	.section	.nv.info._Z22get_GNLSE_nonlinearityP7double2S0_S0_PKS_ddPKdS2_S4_S2_S4_S2_S2_jS4_,"",@"SHT_CUDA_INFO"
	.sectionflags	@""
	.align	4


	//----- nvinfo : EIATTR_CUDA_API_VERSION
	.align		4
        /*0000*/ 	.byte	0x04, 0x37
        /*0002*/ 	.short	(.L_9 - .L_8)
.L_8:
        /*0004*/ 	.word	0x00000082


	//----- nvinfo : EIATTR_KPARAM_INFO
	.align		4
.L_9:
        /*0008*/ 	.byte	0x04, 0x17
        /*000a*/ 	.short	(.L_11 - .L_10)
.L_10:
        /*000c*/ 	.word	0x00000000
        /*0010*/ 	.short	0x000e
        /*0012*/ 	.short	0x0070
        /*0014*/ 	.byte	0x00, 0xf5, 0x21, 0x00


	//----- nvinfo : EIATTR_KPARAM_INFO
	.align		4
.L_11:
        /*0018*/ 	.byte	0x04, 0x17
        /*001a*/ 	.short	(.L_13 - .L_12)
.L_12:
        /*001c*/ 	.word	0x00000000
        /*0020*/ 	.short	0x000d
        /*0022*/ 	.short	0x0068
        /*0024*/ 	.byte	0x00, 0xf0, 0x11, 0x00


	//----- nvinfo : EIATTR_KPARAM_INFO
	.align		4
.L_13:
        /*0028*/ 	.byte	0x04, 0x17
        /*002a*/ 	.short	(.L_15 - .L_14)
.L_14:
        /*002c*/ 	.word	0x00000000
        /*0030*/ 	.short	0x000c
        /*0032*/ 	.short	0x0060
        /*0034*/ 	.byte	0x00, 0xf5, 0x21, 0x00


	//----- nvinfo : EIATTR_KPARAM_INFO
	.align		4
.L_15:
        /*0038*/ 	.byte	0x04, 0x17
        /*003a*/ 	.short	(.L_17 - .L_16)
.L_16:
        /*003c*/ 	.word	0x00000000
        /*0040*/ 	.short	0x000b
        /*0042*/ 	.short	0x0058
        /*0044*/ 	.byte	0x00, 0xf5, 0x21, 0x00


	//----- nvinfo : EIATTR_KPARAM_INFO
	.align		4
.L_17:
        /*0048*/ 	.byte	0x04, 0x17
        /*004a*/ 	.short	(.L_19 - .L_18)
.L_18:
        /*004c*/ 	.word	0x00000000
        /*0050*/ 	.short	0x000a
        /*0052*/ 	.short	0x0050
        /*0054*/ 	.byte	0x00, 0xf5, 0x21, 0x00


	//----- nvinfo : EIATTR_KPARAM_INFO
	.align		4
.L_19:
        /*0058*/ 	.byte	0x04, 0x17
        /*005a*/ 	.short	(.L_21 - .L_20)
.L_20:
        /*005c*/ 	.word	0x00000000
        /*0060*/ 	.short	0x0009
        /*0062*/ 	.short	0x0048
        /*0064*/ 	.byte	0x00, 0xf5, 0x21, 0x00


	//----- nvinfo : EIATTR_KPARAM_INFO
	.align		4
.L_21:
        /*0068*/ 	.byte	0x04, 0x17
        /*006a*/ 	.short	(.L_23 - .L_22)
.L_22:
        /*006c*/ 	.word	0x00000000
        /*0070*/ 	.short	0x0008
        /*0072*/ 	.short	0x0040
        /*0074*/ 	.byte	0x00, 0xf5, 0x21, 0x00


	//----- nvinfo : EIATTR_KPARAM_INFO
	.align		4
.L_23:
        /*0078*/ 	.byte	0x04, 0x17
        /*007a*/ 	.short	(.L_25 - .L_24)
.L_24:
        /*007c*/ 	.word	0x00000000
        /*0080*/ 	.short	0x0007
        /*0082*/ 	.short	0x0038
        /*0084*/ 	.byte	0x00, 0xf5, 0x21, 0x00


	//----- nvinfo : EIATTR_KPARAM_INFO
	.align		4
.L_25:
        /*0088*/ 	.byte	0x04, 0x17
        /*008a*/ 	.short	(.L_27 - .L_26)
.L_26:
        /*008c*/ 	.word	0x00000000
        /*0090*/ 	.short	0x0006
        /*0092*/ 	.short	0x0030
        /*0094*/ 	.byte	0x00, 0xf5, 0x21, 0x00


	//----- nvinfo : EIATTR_KPARAM_INFO
	.align		4
.L_27:
        /*0098*/ 	.byte	0x04, 0x17
        /*009a*/ 	.short	(.L_29 - .L_28)
.L_28:
        /*009c*/ 	.word	0x00000000
        /*00a0*/ 	.short	0x0005
        /*00a2*/ 	.short	0x0028
        /*00a4*/ 	.byte	0x00, 0xf0, 0x21, 0x00


	//----- nvinfo : EIATTR_KPARAM_INFO
	.align		4
.L_29:
        /*00a8*/ 	.byte	0x04, 0x17
        /*00aa*/ 	.short	(.L_31 - .L_30)
.L_30:
        /*00ac*/ 	.word	0x00000000
        /*00b0*/ 	.short	0x0004
        /*00b2*/ 	.short	0x0020
        /*00b4*/ 	.byte	0x00, 0xf0, 0x21, 0x00


	//----- nvinfo : EIATTR_KPARAM_INFO
	.align		4
.L_31:
        /*00b8*/ 	.byte	0x04, 0x17
        /*00ba*/ 	.short	(.L_33 - .L_32)
.L_32:
        /*00bc*/ 	.word	0x00000000
        /*00c0*/ 	.short	0x0003
        /*00c2*/ 	.short	0x0018
        /*00c4*/ 	.byte	0x00, 0xf5, 0x21, 0x00


	//----- nvinfo : EIATTR_KPARAM_INFO
	.align		4
.L_33:
        /*00c8*/ 	.byte	0x04, 0x17
        /*00ca*/ 	.short	(.L_35 - .L_34)
.L_34:
        /*00cc*/ 	.word	0x00000000
        /*00d0*/ 	.short	0x0002
        /*00d2*/ 	.short	0x0010
        /*00d4*/ 	.byte	0x00, 0xf5, 0x21, 0x00


	//----- nvinfo : EIATTR_KPARAM_INFO
	.align		4
.L_35:
        /*00d8*/ 	.byte	0x04, 0x17
        /*00da*/ 	.short	(.L_37 - .L_36)
.L_36:
        /*00dc*/ 	.word	0x00000000
        /*00e0*/ 	.short	0x0001
        /*00e2*/ 	.short	0x0008
        /*00e4*/ 	.byte	0x00, 0xf5, 0x21, 0x00


	//----- nvinfo : EIATTR_KPARAM_INFO
	.align		4
.L_37:
        /*00e8*/ 	.byte	0x04, 0x17
        /*00ea*/ 	.short	(.L_39 - .L_38)
.L_38:
        /*00ec*/ 	.word	0x00000000
        /*00f0*/ 	.short	0x0000
        /*00f2*/ 	.short	0x0000
        /*00f4*/ 	.byte	0x00, 0xf5, 0x21, 0x00


	//----- nvinfo : EIATTR_SPARSE_MMA_MASK
	.align		4
.L_39:
        /*00f8*/ 	.byte	0x03, 0x50
        /*00fa*/ 	.short	0x0000


	//----- nvinfo : EIATTR_MAXREG_COUNT
	.align		4
        /*00fc*/ 	.byte	0x03, 0x1b
        /*00fe*/ 	.short	0x00ff


	//----- nvinfo : EIATTR_NUM_BARRIERS
	.align		4
        /*0100*/ 	.byte	0x02, 0x4c
        /*0102*/ 	.byte	0x01
	.zero		1


	//----- nvinfo : EIATTR_MERCURY_ISA_VERSION
	.align		4
        /*0104*/ 	.byte	0x03, 0x5f
        /*0106*/ 	.short	0x0101


	//----- nvinfo : EIATTR_VRC_CTA_INIT_COUNT
	.align		4
        /*0108*/ 	.byte	0x02, 0x4a
	.zero		1
	.zero		1


	//----- nvinfo : EIATTR_EXIT_INSTR_OFFSETS
	.align		4
        /*010c*/ 	.byte	0x04, 0x1c
        /*010e*/ 	.short	(.L_41 - .L_40)


	//   ....[0]....
.L_40:
        /*0110*/ 	.word	0x00000080


	//   ....[1]....
        /*0114*/ 	.word	0x000010c0


	//   ....[2]....
        /*0118*/ 	.word	0x00001190


	//   ....[3]....
        /*011c*/ 	.word	0x00001260


	//----- nvinfo : EIATTR_INDIRECT_BRANCH_TARGETS
	.align		4
.L_41:
        /*0120*/ 	.byte	0x04, 0x34
        /*0122*/ 	.short	(.L_43 - .L_42)


	//   ....[0]....
.L_42:
        /*0124*/ 	.word	.L_x_20@srel
        /*0128*/ 	.short	0x0
        /*012a*/ 	.short	0x0
        /*012c*/ 	.word	0x3
        /*0130*/ 	.word	.L_x_21@srel
        /*0134*/ 	.word	.L_x_22@srel
        /*0138*/ 	.word	.L_x_10@srel


	//   ....[1]....
        /*013c*/ 	.word	.L_x_24@srel
        /*0140*/ 	.short	0x0
        /*0142*/ 	.short	0x0
        /*0144*/ 	.word	0x3
        /*0148*/ 	.word	.L_x_25@srel
        /*014c*/ 	.word	.L_x_26@srel
        /*0150*/ 	.word	.L_x_10@srel


	//   ....[2]....
        /*0154*/ 	.word	.L_x_28@srel
        /*0158*/ 	.short	0x0
        /*015a*/ 	.short	0x0
        /*015c*/ 	.word	0x3
        /*0160*/ 	.word	.L_x_29@srel
        /*0164*/ 	.word	.L_x_30@srel
        /*0168*/ 	.word	.L_x_31@srel


	//   ....[3]....
        /*016c*/ 	.word	.L_x_32@srel
        /*0170*/ 	.short	0x0
        /*0172*/ 	.short	0x0
        /*0174*/ 	.word	0x3
        /*0178*/ 	.word	.L_x_33@srel
        /*017c*/ 	.word	.L_x_34@srel
        /*0180*/ 	.word	.L_x_35@srel


	//----- nvinfo : EIATTR_CRS_STACK_SIZE
	.align		4
.L_43:
        /*0184*/ 	.byte	0x04, 0x1e
        /*0186*/ 	.short	(.L_45 - .L_44)
.L_44:
        /*0188*/ 	.word	0x00000000


	//----- nvinfo : EIATTR_CBANK_PARAM_SIZE
	.align		4
.L_45:
        /*018c*/ 	.byte	0x03, 0x19
        /*018e*/ 	.short	0x0078


	//----- nvinfo : EIATTR_PARAM_CBANK
	.align		4
        /*0190*/ 	.byte	0x04, 0x0a
        /*0192*/ 	.short	(.L_47 - .L_46)
	.align		4
.L_46:
        /*0194*/ 	.word	index@(.nv.constant0._Z22get_GNLSE_nonlinearityP7double2S0_S0_PKS_ddPKdS2_S4_S2_S4_S2_S2_jS4_)
        /*0198*/ 	.short	0x0380
        /*019a*/ 	.short	0x0078


	//----- nvinfo : EIATTR_SW_WAR
	.align		4
.L_47:
        /*019c*/ 	.byte	0x04, 0x36
        /*019e*/ 	.short	(.L_49 - .L_48)
.L_48:
        /*01a0*/ 	.word	0x00000008
.L_49:


//--------------------- .nv.callgraph             --------------------------
	.section	.nv.callgraph,"",@"SHT_CUDA_CALLGRAPH"
	.align	4
	.sectionentsize	8
	.align		4
        /*0000*/ 	.word	0x00000000
	.align		4
        /*0004*/ 	.word	0xffffffff
	.align		4
        /*0008*/ 	.word	0x00000000
	.align		4
        /*000c*/ 	.word	0xfffffffe
	.align		4
        /*0010*/ 	.word	0x00000000
	.align		4
        /*0014*/ 	.word	0xfffffffd
	.align		4
        /*0018*/ 	.word	0x00000000
	.align		4
        /*001c*/ 	.word	0xfffffffc


//--------------------- .nv.constant2._Z22get_GNLSE_nonlinearityP7double2S0_S0_PKS_ddPKdS2_S4_S2_S4_S2_S2_jS4_ --------------------------
	.section	.nv.constant2._Z22get_GNLSE_nonlinearityP7double2S0_S0_PKS_ddPKdS2_S4_S2_S4_S2_S2_jS4_,"a",@progbits
	.sectionflags	@""
	.align	4
.nv.constant2._Z22get_GNLSE_nonlinearityP7double2S0_S0_PKS_ddPKdS2_S4_S2_S4_S2_S2_jS4_:
        /*0000*/ 	.byte	0x00, 0x07, 0x00, 0x00, 0xb0, 0x06, 0x00, 0x00, 0x40, 0x08, 0x00, 0x00, 0x00, 0x08, 0x00, 0x00
        /*0010*/ 	.byte	0xb0, 0x07, 0x00, 0x00, 0x40, 0x08, 0x00, 0x00, 0xf0, 0x0b, 0x00, 0x00, 0x50, 0x0b, 0x00, 0x00
        /*0020*/ 	.byte	0x90, 0x0c, 0x00, 0x00, 0x60, 0x0f, 0x00, 0x00, 0xe0, 0x0e, 0x00, 0x00, 0x00, 0x10, 0x00, 0x00


//--------------------- .text._Z22get_GNLSE_nonlinearityP7double2S0_S0_PKS_ddPKdS2_S4_S2_S4_S2_S2_jS4_ --------------------------
	.section	.text._Z22get_GNLSE_nonlinearityP7double2S0_S0_PKS_ddPKdS2_S4_S2_S4_S2_S2_jS4_,"ax",@progbits
	.align	128
        .global         _Z22get_GNLSE_nonlinearityP7double2S0_S0_PKS_ddPKdS2_S4_S2_S4_S2_S2_jS4_
        .type           _Z22get_GNLSE_nonlinearityP7double2S0_S0_PKS_ddPKdS2_S4_S2_S4_S2_S2_jS4_,@function
        .size           _Z22get_GNLSE_nonlinearityP7double2S0_S0_PKS_ddPKdS2_S4_S2_S4_S2_S2_jS4_,(.L_x_36 - _Z22get_GNLSE_nonlinearityP7double2S0_S0_PKS_ddPKdS2_S4_S2_S4_S2_S2_jS4_)
        .other          _Z22get_GNLSE_nonlinearityP7double2S0_S0_PKS_ddPKdS2_S4_S2_S4_S2_S2_jS4_,@"STO_CUDA_ENTRY STV_DEFAULT"
_Z22get_GNLSE_nonlinearityP7double2S0_S0_PKS_ddPKdS2_S4_S2_S4_S2_S2_jS4_:
.text._Z22get_GNLSE_nonlinearityP7double2S0_S0_PKS_ddPKdS2_S4_S2_S4_S2_S2_jS4_:
[----:B------:R-:W-:Y:S01]  /*0000*/  LDC R1, c[0x0][0x37c] ;  /* 0x0000df00ff017b82 */ /* 0x000fe20000000800 */
[----:B------:R-:W0:Y:S07]  /*0010*/  S2R R0, SR_TID.X ;  /* 0x0000000000007919 */ /* 0x000e2e0000002100 */
[----:B------:R-:W0:Y:S01]  /*0020*/  S2UR UR5, SR_CTAID.X ;  /* 0x00000000000579c3 */ /* 0x000e220000002500 */
[----:B------:R-:W1:Y:S07]  /*0030*/  LDCU UR4, c[0x0][0x3e8] ;  /* 0x00007d00ff0477ac */ /* 0x000e6e0008000800 */
[----:B------:R-:W0:Y:S01]  /*0040*/  LDC R3, c[0x0][0x360] ;  /* 0x0000d800ff037b82 */ /* 0x000e220000000800 */
[----:B-1----:R-:W-:Y:S01]  /*0050*/  UIMAD UR4, UR4, 0xa, URZ ;  /* 0x0000000a040478a4 */ /* 0x002fe2000f8e02ff */
[----:B0-----:R-:W-:-:S05]  /*0060*/  IMAD R4, R3, UR5, R0 ;  /* 0x0000000503047c24 */ /* 0x001fca000f8e0200 */
[----:B------:R-:W-:-:S13]  /*0070*/  ISETP.GE.U32.AND P0, PT, R4, UR4, PT ;  /* 0x0000000404007c0c */ /* 0x000fda000bf06070 */
[----:B------:R-:W-:Y:S05]  /*0080*/  @P0 EXIT ;  /* 0x000000000000094d */ /* 0x000fea0003800000 */
[----:B------:R-:W0:Y:S01]  /*0090*/  LDC.64 R8, c[0x0][0x398] ;  /* 0x0000e600ff087b82 */ /* 0x000e220000000a00 */
[----:B------:R-:W1:Y:S01]  /*00a0*/  LDCU.64 UR10, c[0x0][0x358] ;  /* 0x00006b00ff0a77ac */ /* 0x000e620008000a00 */
[----:B------:R-:W-:-:S05]  /*00b0*/  IMAD.HI.U32 R5, R4, -0x33333333, RZ ;  /* 0xcccccccd04057827 */ /* 0x000fca00078e00ff */
[----:B------:R-:W-:-:S05]  /*00c0*/  SHF.R.U32.HI R5, RZ, 0x3, R5 ;  /* 0x00000003ff057819 */ /* 0x000fca0000011605 */
[----:B0-----:R-:W-:-:S06]  /*00d0*/  IMAD.WIDE.U32 R8, R5, 0x10, R8 ;  /* 0x0000001005087825 */ /* 0x001fcc00078e0008 */
[----:B-1----:R-:W5:Y:S01]  /*00e0*/  LDG.E.128 R8, desc[UR10][R8.64] ;  /* 0x0000000a08087981 */ /* 0x002f62000c1e1d00 */
[----:B------:R-:W0:Y:S01]  /*00f0*/  S2UR UR6, SR_CgaCtaId ;  /* 0x00000000000679c3 */ /* 0x000e220000008800 */
[----:B------:R-:W-:Y:S01]  /*0100*/  IMAD R4, R5, -0xa, R4 ;  /* 0xfffffff605047824 */ /* 0x000fe200078e0204 */
[----:B------:R-:W-:Y:S01]  /*0110*/  LOP3.LUT R0, R0, 0xffff, RZ, 0xc0, !PT ;  /* 0x0000ffff00007812 */ /* 0x000fe200078ec0ff */
[----:B------:R-:W-:Y:S01]  /*0120*/  UMOV UR4, 0x400 ;  /* 0x0000040000047882 */ /* 0x000fe20000000000 */
[----:B------:R-:W-:Y:S01]  /*0130*/  BSSY.RECONVERGENT B0, `(.L_x_0) ;  /* 0x0000040000007945 */ /* 0x000fe20003800200 */
[----:B------:R-:W-:Y:S01]  /*0140*/  UIADD3 UR5, UPT, UPT, UR4, 0x330, URZ ;  /* 0x0000033004057890 */ /* 0x000fe2000fffe0ff */
[----:B------:R-:W-:Y:S01]  /*0150*/  ISETP.NE.AND P0, PT, R4, RZ, PT ;  /* 0x000000ff0400720c */ /* 0x000fe20003f05270 */
[----:B------:R-:W-:-:S05]  /*0160*/  IMAD R0, R0, 0x199a, RZ ;  /* 0x0000199a00007824 */ /* 0x000fca00078e02ff */
[----:B------:R-:W-:Y:S01]  /*0170*/  SHF.R.U32.HI R3, RZ, 0x10, R0 ;  /* 0x00000010ff037819 */ /* 0x000fe20000011600 */
[----:B0-----:R-:W-:Y:S02]  /*0180*/  ULEA UR4, UR6, UR4, 0x18 ;  /* 0x0000000406047291 */ /* 0x001fe4000f8ec0ff */
[----:B------:R-:W-:-:S04]  /*0190*/  ULEA UR5, UR6, UR5, 0x18 ;  /* 0x0000000506057291 */ /* 0x000fc8000f8ec0ff */
[C---:B------:R-:W-:Y:S02]  /*01a0*/  LEA R2, R3.reuse, UR4, 0x3 ;  /* 0x0000000403027c11 */ /* 0x040fe4000f8e18ff */
[----:B------:R-:W-:Y:S01]  /*01b0*/  LEA R0, R3, UR5, 0x4 ;  /* 0x0000000503007c11 */ /* 0x000fe2000f8e20ff */
[----:B------:R-:W-:Y:S06]  /*01c0*/  @P0 BRA `(.L_x_1) ;  /* 0x0000000000d80947 */ /* 0x000fec0003800000 */
[----:B-----5:R-:W-:Y:S01]  /*01d0*/  DADD R28, -RZ, |R8| ;  /* 0x00000000ff1c7229 */ /* 0x020fe20000000508 */
[----:B------:R-:W-:Y:S09]  /*01e0*/  BSSY.RECONVERGENT B1, `(.L_x_2) ;  /* 0x0000004000017945 */ /* 0x000ff20003800200 */
[----:B------:R-:W-:Y:S01]  /*01f0*/  IMAD.MOV.U32 R12, RZ, RZ, R28 ;  /* 0x000000ffff0c7224 */ /* 0x000fe200078e001c */
[----:B------:R-:W-:-:S07]  /*0200*/  MOV R28, 0x220 ;  /* 0x00000220001c7802 */ /* 0x000fce0000000f00 */
[----:B------:R-:W-:Y:S05]  /*0210*/  CALL.REL.NOINC `($_Z22get_GNLSE_nonlinearityP7double2S0_S0_PKS_ddPKdS2_S4_S2_S4_S2_S2_jS4_$__internal_accurate_pow) ;  /* 0x0000001000147944 */ /* 0x000fea0003c00000 */
[----:B------:R-:W-:Y:S05]  /*0220*/  BSYNC.RECONVERGENT B1 ;  /* 0x0000000000017941 */ /* 0x000fea0003800200 */
.L_x_2:
[C---:B------:R-:W-:Y:S01]  /*0230*/  DADD R12, R8.reuse, 2 ;  /* 0x40000000080c7429 */ /* 0x040fe20000000000 */
[----:B------:R-:W-:Y:S01]  /*0240*/  BSSY.RECONVERGENT B1, `(.L_x_3) ;  /* 0x000000f000017945 */ /* 0x000fe20003800200 */
[----:B------:R-:W-:Y:S01]  /*0250*/  DSETP.NEU.AND P0, PT, R8, RZ, PT ;  /* 0x000000ff0800722a */ /* 0x000fe20003f0d000 */
[----:B------:R-:W-:Y:S01]  /*0260*/  IMAD.MOV.U32 R26, RZ, RZ, R6 ;  /* 0x000000ffff1a7224 */ /* 0x000fe200078e0006 */
[----:B------:R-:W-:Y:S01]  /*0270*/  DADD R28, -RZ, |R10| ;  /* 0x00000000ff1c7229 */ /* 0x000fe2000000050a */
[----:B------:R-:W-:-:S05]  /*0280*/  IMAD.MOV.U32 R27, RZ, RZ, R7 ;  /* 0x000000ffff1b7224 */ /* 0x000fca00078e0007 */
[----:B------:R-:W-:-:S04]  /*0290*/  LOP3.LUT R12, R13, 0x7ff00000, RZ, 0xc0, !PT ;  /* 0x7ff000000d0c7812 */ /* 0x000fc800078ec0ff */
[----:B------:R-:W-:Y:S02]  /*02a0*/  ISETP.NE.AND P1, PT, R12, 0x7ff00000, PT ;  /* 0x7ff000000c00780c */ /* 0x000fe40003f25270 */
[----:B------:R-:W-:-:S11]  /*02b0*/  @!P0 CS2R R26, SRZ ;  /* 0x00000000001a8805 */ /* 0x000fd6000001ff00 */
[----:B------:R-:W-:Y:S05]  /*02c0*/  @P1 BRA `(.L_x_4) ;  /* 0x0000000000181947 */ /* 0x000fea0003800000 */
[----:B------:R-:W-:-:S14]  /*02d0*/  DSETP.NAN.AND P0, PT, R8, R8, PT ;  /* 0x000000080800722a */ /* 0x000fdc0003f08000 */
[----:B------:R-:W-:Y:S01]  /*02e0*/  @P0 DADD R26, R8, 2 ;  /* 0x40000000081a0429 */ /* 0x000fe20000000000 */
[----:B------:R-:W-:Y:S10]  /*02f0*/  @P0 BRA `(.L_x_4) ;  /* 0x00000000000c0947 */ /* 0x000ff40003800000 */
[----:B------:R-:W-:-:S14]  /*0300*/  DSETP.NEU.AND P0, PT, |R8|, +INF , PT ;  /* 0x7ff000000800742a */ /* 0x000fdc0003f0d200 */
[----:B------:R-:W-:Y:S02]  /*0310*/  @!P0 IMAD.MOV.U32 R26, RZ, RZ, 0x0 ;  /* 0x00000000ff1a8424 */ /* 0x000fe400078e00ff */
[----:B------:R-:W-:-:S07]  /*0320*/  @!P0 IMAD.MOV.U32 R27, RZ, RZ, 0x7ff00000 ;  /* 0x7ff00000ff1b8424 */ /* 0x000fce00078e00ff */
.L_x_4:
[----:B------:R-:W-:Y:S05]  /*0330*/  BSYNC.RECONVERGENT B1 ;  /* 0x0000000000017941 */ /* 0x000fea0003800200 */
.L_x_3:
[----:B------:R-:W-:Y:S01]  /*0340*/  BSSY.RECONVERGENT B1, `(.L_x_5) ;  /* 0x0000004000017945 */ /* 0x000fe20003800200 */
[----:B------:R-:W-:Y:S01]  /*0350*/  IMAD.MOV.U32 R12, RZ, RZ, R28 ;  /* 0x000000ffff0c7224 */ /* 0x000fe200078e001c */
[----:B------:R-:W-:-:S07]  /*0360*/  MOV R28, 0x380 ;  /* 0x00000380001c7802 */ /* 0x000fce0000000f00 */
[----:B------:R-:W-:Y:S05]  /*0370*/  CALL.REL.NOINC `($_Z22get_GNLSE_nonlinearityP7double2S0_S0_PKS_ddPKdS2_S4_S2_S4_S2_S2_jS4_$__internal_accurate_pow) ;  /* 0x0000000c00bc7944 */ /* 0x000fea0003c00000 */
[----:B------:R-:W-:Y:S05]  /*0380*/  BSYNC.RECONVERGENT B1 ;  /* 0x0000000000017941 */ /* 0x000fea0003800200 */
.L_x_5:
[C---:B------:R-:W-:Y:S01]  /*0390*/  DADD R12, R10.reuse, 2 ;  /* 0x400000000a0c7429 */ /* 0x040fe20000000000 */
[----:B------:R-:W-:Y:S01]  /*03a0*/  BSSY.RECONVERGENT B1, `(.L_x_6) ;  /* 0x0000011000017945 */ /* 0x000fe20003800200 */
[----:B------:R-:W-:Y:S02]  /*03b0*/  DSETP.NEU.AND P1, PT, R10, RZ, PT ;  /* 0x000000ff0a00722a */ /* 0x000fe40003f2d000 */
[----:B------:R-:W-:Y:S02]  /*03c0*/  DSETP.NEU.AND P3, PT, R8, 1, PT ;  /* 0x3ff000000800742a */ /* 0x000fe40003f6d000 */
[----:B------:R-:W-:Y:S02]  /*03d0*/  DSETP.NEU.AND P0, PT, R10, 1, PT ;  /* 0x3ff000000a00742a */ /* 0x000fe40003f0d000 */
[----:B------:R-:W-:Y:S02]  /*03e0*/  DADD R14, R8, R8 ;  /* 0x00000000080e7229 */ /* 0x000fe40000000008 */
[----:B------:R-:W-:-:S02]  /*03f0*/  LOP3.LUT R12, R13, 0x7ff00000, RZ, 0xc0, !PT ;  /* 0x7ff000000d0c7812 */ /* 0x000fc400078ec0ff */
[----:B------:R-:W-:Y:S02]  /*0400*/  FSEL R13, R27, 1.875, P3 ;  /* 0x3ff000001b0d7808 */ /* 0x000fe40001800000 */
[----:B------:R-:W-:Y:S02]  /*0410*/  ISETP.NE.AND P2, PT, R12, 0x7ff00000, PT ;  /* 0x7ff000000c00780c */ /* 0x000fe40003f45270 */
[----:B------:R-:W-:Y:S02]  /*0420*/  FSEL R12, R26, RZ, P3 ;  /* 0x000000ff1a0c7208 */ /* 0x000fe40001800000 */
[----:B------:R-:W-:-:S09]  /*0430*/  @!P1 CS2R R6, SRZ ;  /* 0x0000000000069805 */ /* 0x000fd2000001ff00 */
[----:B------:R-:W-:Y:S05]  /*0440*/  @P2 BRA `(.L_x_7) ;  /* 0x0000000000182947 */ /* 0x000fea0003800000 */
[----:B------:R-:W-:-:S14]  /*0450*/  DSETP.NAN.AND P1, PT, R10, R10, PT ;  /* 0x0000000a0a00722a */ /* 0x000fdc0003f28000 */
[----:B------:R-:W-:Y:S01]  /*0460*/  @P1 DADD R6, R10, 2 ;  /* 0x400000000a061429 */ /* 0x000fe20000000000 */
[----:B------:R-:W-:Y:S10]  /*0470*/  @P1 BRA `(.L_x_7) ;  /* 0x00000000000c1947 */ /* 0x000ff40003800000 */
[----:B------:R-:W-:-:S14]  /*0480*/  DSETP.NEU.AND P1, PT, |R10|, +INF , PT ;  /* 0x7ff000000a00742a */ /* 0x000fdc0003f2d200 */
[----:B------:R-:W-:Y:S02]  /*0490*/  @!P1 IMAD.MOV.U32 R6, RZ, RZ, 0x0 ;  /* 0x00000000ff069424 */ /* 0x000fe400078e00ff */
[----:B------:R-:W-:-:S07]  /*04a0*/  @!P1 IMAD.MOV.U32 R7, RZ, RZ, 0x7ff00000 ;  /* 0x7ff00000ff079424 */ /* 0x000fce00078e00ff */
.L_x_7:
[----:B------:R-:W-:Y:S05]  /*04b0*/  BSYNC.RECONVERGENT B1 ;  /* 0x0000000000017941 */ /* 0x000fea0003800200 */
.L_x_6:
[----:B------:R-:W-:Y:S01]  /*04c0*/  FSEL R6, R6, RZ, P0 ;  /* 0x000000ff06067208 */ /* 0x000fe20000000000 */
[----:B------:R-:W-:Y:S01]  /*04d0*/  DMUL R14, R10, R14 ;  /* 0x0000000e0a0e7228 */ /* 0x000fe20000000000 */
[----:B------:R-:W-:-:S06]  /*04e0*/  FSEL R7, R7, 1.875, P0 ;  /* 0x3ff0000007077808 */ /* 0x000fcc0000000000 */
[C-C-:B------:R-:W-:Y:S02]  /*04f0*/  DADD R16, R12.reuse, R6.reuse ;  /* 0x000000000c107229 */ /* 0x140fe40000000006 */
[----:B------:R-:W-:-:S05]  /*0500*/  DADD R12, R12, -R6 ;  /* 0x000000000c0c7229 */ /* 0x000fca0000000806 */
[----:B------:R0:W-:Y:S04]  /*0510*/  STS.64 [R2], R16 ;  /* 0x0000001002007388 */ /* 0x0001e80000000a00 */
[----:B------:R0:W-:Y:S02]  /*0520*/  STS.128 [R0], R12 ;  /* 0x0000000c00007388 */ /* 0x0001e40000000c00 */
.L_x_1:
[----:B------:R-:W-:Y:S05]  /*0530*/  BSYNC.RECONVERGENT B0 ;  /* 0x0000000000007941 */ /* 0x000fea0003800200 */
.L_x_0:
[----:B------:R-:W1:Y:S01]  /*0540*/  S2UR UR9, SR_CgaCtaId ;  /* 0x00000000000979c3 */ /* 0x000e620000008800 */
[----:B------:R-:W-:-:S07]  /*0550*/  UMOV UR8, 0x400 ;  /* 0x0000040000087882 */ /* 0x000fce0000000000 */
[----:B------:R-:W-:Y:S01]  /*0560*/  BAR.SYNC.DEFER_BLOCKING 0x0 ;  /* 0x0000000000007b1d */ /* 0x000fe20000010000 */
[----:B------:R-:W-:Y:S01]  /*0570*/  ISETP.GT.AND P1, PT, R4, 0x1, PT ;  /* 0x000000010400780c */ /* 0x000fe20003f24270 */
[----:B------:R-:W-:Y:S02]  /*0580*/  UIADD3 UR4, UPT, UPT, UR8, 0x990, URZ ;  /* 0x0000099008047890 */ /* 0x000fe4000fffe0ff */
[----:B------:R-:W-:Y:S02]  /*0590*/  UIADD3 UR5, UPT, UPT, UR8, 0xff0, URZ ;  /* 0x00000ff008057890 */ /* 0x000fe4000fffe0ff */
[----:B------:R-:W-:Y:S01]  /*05a0*/  UIADD3 UR6, UPT, UPT, UR8, 0x1650, URZ ;  /* 0x0000165008067890 */ /* 0x000fe2000fffe0ff */
[----:B------:R-:W-:Y:S01]  /*05b0*/  BSSY.RECONVERGENT B0, `(.L_x_8) ;  /* 0x0000029000007945 */ /* 0x000fe20003800200 */
[----:B------:R-:W-:Y:S02]  /*05c0*/  UIADD3 UR7, UPT, UPT, UR8, 0x1cb0, URZ ;  /* 0x00001cb008077890 */ /* 0x000fe4000fffe0ff */
[----:B-1----:R-:W-:-:S02]  /*05d0*/  ULEA UR4, UR9, UR4, 0x18 ;  /* 0x0000000409047291 */ /* 0x002fc4000f8ec0ff */
[----:B------:R-:W-:Y:S02]  /*05e0*/  ULEA UR5, UR9, UR5, 0x18 ;  /* 0x0000000509057291 */ /* 0x000fe4000f8ec0ff */
[----:B------:R-:W-:Y:S02]  /*05f0*/  ULEA UR6, UR9, UR6, 0x18 ;  /* 0x0000000609067291 */ /* 0x000fe4000f8ec0ff */
[----:B------:R-:W-:Y:S01]  /*0600*/  ULEA UR7, UR9, UR7, 0x18 ;  /* 0x0000000709077291 */ /* 0x000fe2000f8ec0ff */
[C---:B------:R-:W-:Y:S02]  /*0610*/  LEA R21, R3.reuse, UR4, 0x4 ;  /* 0x0000000403157c11 */ /* 0x040fe4000f8e20ff */
[C---:B------:R-:W-:Y:S02]  /*0620*/  LEA R19, R3.reuse, UR5, 0x4 ;  /* 0x0000000503137c11 */ /* 0x040fe4000f8e20ff */
[C---:B0-----:R-:W-:Y:S02]  /*0630*/  LEA R17, R3.reuse, UR6, 0x4 ;  /* 0x0000000603117c11 */ /* 0x041fe4000f8e20ff */
[----:B------:R-:W-:Y:S01]  /*0640*/  LEA R7, R3, UR7, 0x4 ;  /* 0x0000000703077c11 */ /* 0x000fe2000f8e20ff */
[----:B------:R-:W-:Y:S06]  /*0650*/  @P1 BRA `(.L_x_9) ;  /* 0x00000000003c1947 */ /* 0x000fec0003800000 */
[----:B------:R-:W-:-:S05]  /*0660*/  VIMNMX.U32 R6, PT, PT, R4, 0x2, PT ;  /* 0x0000000204067848 */ /* 0x000fca0003fe0000 */
[----:B------:R-:W-:-:S04]  /*0670*/  IMAD.SHL.U32 R6, R6, 0x4, RZ ;  /* 0x0000000406067824 */ /* 0x000fc800078e00ff */
[----:B------:R-:W0:Y:S02]  /*0680*/  LDC R12, c[0x2][R6] ;  /* 0x00800000060c7b82 */ /* 0x000e240000000800 */
[----:B0-----:R-:W-:-:S04]  /*0690*/  SHF.R.S32.HI R13, RZ, 0x1f, R12 ;  /* 0x0000001fff0d7819 */ /* 0x001fc8000001140c */
.L_x_20:
[----:B------:R-:W-:Y:S05]  /*06a0*/  BRX R12 -0x6b0                                                                                                       (*"BRANCH_TARGETS .L_x_21,.L_x_22,.L_x_10"*) ;  /* 0xfffffff80c547949 */ /* 0x000fea000383ffff */
.L_x_22:
[----:B------:R-:W0:Y:S02]  /*06b0*/  LDC.64 R12, c[0x0][0x3c8] ;  /* 0x0000f200ff0c7b82 */ /* 0x000e240000000a00 */
[----:B0-----:R-:W-:-:S06]  /*06c0*/  IMAD.WIDE.U32 R12, R5, 0x10, R12 ;  /* 0x00000010050c7825 */ /* 0x001fcc00078e000c */
[----:B------:R-:W2:Y:S04]  /*06d0*/  LDG.E.128 R12, desc[UR10][R12.64] ;  /* 0x0000000a0c0c7981 */ /* 0x000ea8000c1e1d00 */
[----:B--2---:R0:W-:Y:S01]  /*06e0*/  STS.128 [R19], R12 ;  /* 0x0000000c13007388 */ /* 0x0041e20000000c00 */
[----:B------:R-:W-:Y:S05]  /*06f0*/  BRA `(.L_x_10) ;  /* 0x0000000000507947 */ /* 0x000fea0003800000 */
.L_x_21:
[----:B------:R-:W0:Y:S02]  /*0700*/  LDC.64 R12, c[0x0][0x3b8] ;  /* 0x0000ee00ff0c7b82 */ /* 0x000e240000000a00 */
[----:B0-----:R-:W-:-:S06]  /*0710*/  IMAD.WIDE.U32 R12, R5, 0x10, R12 ;  /* 0x00000010050c7825 */ /* 0x001fcc00078e000c */
[----:B------:R-:W2:Y:S04]  /*0720*/  LDG.E.128 R12, desc[UR10][R12.64] ;  /* 0x0000000a0c0c7981 */ /* 0x000ea8000c1e1d00 */
[----:B--2---:R1:W-:Y:S01]  /*0730*/  STS.128 [R21], R12 ;  /* 0x0000000c15007388 */ /* 0x0043e20000000c00 */
[----:B------:R-:W-:Y:S05]  /*0740*/  BRA `(.L_x_10) ;  /* 0x00000000003c7947 */ /* 0x000fea0003800000 */
.L_x_9:
[----:B------:R-:W-:-:S05]  /*0750*/  IMAD.MOV.U32 R13, RZ, RZ, -0x2 ;  /* 0xfffffffeff0d7424 */ /* 0x000fca00078e00ff */
[----:B------:R-:W-:-:S05]  /*0760*/  VIADDMNMX.U32 R6, R4, R13, 0x2, PT ;  /* 0x0000000204067446 */ /* 0x000fca000380000d */
[----:B------:R-:W-:-:S04]  /*0770*/  IMAD.SHL.U32 R6, R6, 0x4, RZ ;  /* 0x0000000406067824 */ /* 0x000fc800078e00ff */
[----:B------:R-:W0:Y:S02]  /*0780*/  LDC R12, c[0x2][R6+0xc] ;  /* 0x00800300060c7b82 */ /* 0x000e240000000800 */
[----:B0-----:R-:W-:-:S04]  /*0790*/  SHF.R.S32.HI R13, RZ, 0x1f, R12 ;  /* 0x0000001fff0d7819 */ /* 0x001fc8000001140c */
.L_x_24:
[----:B------:R-:W-:Y:S05]  /*07a0*/  BRX R12 -0x7b0                                                                                                       (*"BRANCH_TARGETS .L_x_25,.L_x_26,.L_x_10"*) ;  /* 0xfffffff80c147949 */ /* 0x000fea000383ffff */
.L_x_26:
[----:B------:R-:W0:Y:S02]  /*07b0*/  LDC.64 R12, c[0x0][0x3e0] ;  /* 0x0000f800ff0c7b82 */ /* 0x000e240000000a00 */
[----:B0-----:R-:W-:-:S06]  /*07c0*/  IMAD.WIDE.U32 R12, R5, 0x10, R12 ;  /* 0x00000010050c7825 */ /* 0x001fcc00078e000c */
[----:B------:R-:W2:Y:S04]  /*07d0*/  LDG.E.128 R12, desc[UR10][R12.64] ;  /* 0x0000000a0c0c7981 */ /* 0x000ea8000c1e1d00 */
[----:B--2---:R3:W-:Y:S01]  /*07e0*/  STS.128 [R7], R12 ;  /* 0x0000000c07007388 */ /* 0x0047e20000000c00 */
[----:B------:R-:W-:Y:S05]  /*07f0*/  BRA `(.L_x_10) ;  /* 0x0000000000107947 */ /* 0x000fea0003800000 */
.L_x_25:
[----:B------:R-:W0:Y:S02]  /*0800*/  LDC.64 R12, c[0x0][0x3d8] ;  /* 0x0000f600ff0c7b82 */ /* 0x000e240000000a00 */
[----:B0-----:R-:W-:-:S06]  /*0810*/  IMAD.WIDE.U32 R12, R5, 0x10, R12 ;  /* 0x00000010050c7825 */ /* 0x001fcc00078e000c */
[----:B------:R-:W2:Y:S04]  /*0820*/  LDG.E.128 R12, desc[UR10][R12.64] ;  /* 0x0000000a0c0c7981 */ /* 0x000ea8000c1e1d00 */
[----:B--2---:R2:W-:Y:S02]  /*0830*/  STS.128 [R17], R12 ;  /* 0x0000000c11007388 */ /* 0x0045e40000000c00 */
.L_x_10:
[----:B------:R-:W-:Y:S05]  /*0840*/  BSYNC.RECONVERGENT B0 ;  /* 0x0000000000007941 */ /* 0x000fea0003800200 */
.L_x_8:
[----:B------:R-:W-:Y:S01]  /*0850*/  BAR.SYNC.DEFER_BLOCKING 0x0 ;  /* 0x0000000000007b1d */ /* 0x000fe20000010000 */
[----:B------:R-:W-:Y:S01]  /*0860*/  ISETP.GT.AND P0, PT, R4, 0x4, PT ;  /* 0x000000040400780c */ /* 0x000fe20003f04270 */
[----:B------:R-:W-:Y:S02]  /*0870*/  UIADD3 UR4, UPT, UPT, UR8, 0x2310, URZ ;  /* 0x0000231008047890 */ /* 0x000fe4000fffe0ff */
[----:B------:R-:W-:Y:S02]  /*0880*/  UIADD3 UR5, UPT, UPT, UR8, 0x2970, URZ ;  /* 0x0000297008057890 */ /* 0x000fe4000fffe0ff */
[----:B------:R-:W-:Y:S01]  /*0890*/  UIADD3 UR6, UPT, UPT, UR8, 0x2fd0, URZ ;  /* 0x00002fd008067890 */ /* 0x000fe2000fffe0ff */
[----:B------:R-:W-:Y:S01]  /*08a0*/  BSSY.RECONVERGENT B0, `(.L_x_11) ;  /* 0x000007d000007945 */ /* 0x000fe20003800200 */
[----:B------:R-:W-:Y:S02]  /*08b0*/  ULEA UR4, UR9, UR4, 0x18 ;  /* 0x0000000409047291 */ /* 0x000fe4000f8ec0ff */
[----:B------:R-:W-:-:S02]  /*08c0*/  ULEA UR5, UR9, UR5, 0x18 ;  /* 0x0000000509057291 */ /* 0x000fc4000f8ec0ff */
[----:B------:R-:W-:Y:S02]  /*08d0*/  ULEA UR6, UR9, UR6, 0x18 ;  /* 0x0000000609067291 */ /* 0x000fe4000f8ec0ff */
[C---:B------:R-:W-:Y:S02]  /*08e0*/  LEA R6, R3.reuse, UR4, 0x4 ;  /* 0x0000000403067c11 */ /* 0x040fe4000f8e20ff */
[C---:B------:R-:W-:Y:S02]  /*08f0*/  LEA R16, R3.reuse, UR5, 0x4 ;  /* 0x0000000503107c11 */ /* 0x040fe4000f8e20ff */
[----:B------:R-:W-:Y:S01]  /*0900*/  LEA R3, R3, UR6, 0x4 ;  /* 0x0000000603037c11 */ /* 0x000fe2000f8e20ff */
[----:B------:R-:W-:Y:S06]  /*0910*/  @P0 BRA `(.L_x_12) ;  /* 0x0000000400040947 */ /* 0x000fec0003800000 */
[----:B------:R-:W-:Y:S05]  /*0920*/  @P1 BRA `(.L_x_13) ;  /* 0x0000000000701947 */ /* 0x000fea0003800000 */
[----:B------:R-:W-:-:S13]  /*0930*/  ISETP.NE.AND P0, PT, R4, RZ, PT ;  /* 0x000000ff0400720c */ /* 0x000fda0003f05270 */
[----:B------:R-:W-:Y:S05]  /*0940*/  @!P0 BRA `(.L_x_14) ;  /* 0x0000000000348947 */ /* 0x000fea0003800000 */
[----:B0123--:R-:W0:Y:S01]  /*0950*/  LDS.128 R12, [R0] ;  /* 0x00000000000c7984 */ /* 0x00fe220000000c00 */
[----:B------:R-:W1:Y:S03]  /*0960*/  LDC.64 R20, c[0x0][0x3a0] ;  /* 0x0000e800ff147b82 */ /* 0x000e660000000a00 */
[----:B------:R-:W2:Y:S01]  /*0970*/  LDS.64 R18, [R2] ;  /* 0x0000000002127984 */ /* 0x000ea20000000a00 */
[----:B-1----:R-:W-:Y:S02]  /*0980*/  DMUL R20, R20, 0.25 ;  /* 0x3fd0000014147828 */ /* 0x002fe40000000000 */
[C---:B0----5:R-:W-:Y:S02]  /*0990*/  DMUL R22, R10.reuse, R12 ;  /* 0x0000000c0a167228 */ /* 0x061fe40000000000 */
[----:B------:R-:W0:Y:S01]  /*09a0*/  LDC.64 R12, c[0x0][0x380] ;  /* 0x0000e000ff0c7b82 */ /* 0x000e220000000a00 */
[----:B------:R-:W-:-:S05]  /*09b0*/  DADD R10, R10, R10 ;  /* 0x000000000a0a7229 */ /* 0x000fca000000000a */
[----:B------:R-:W-:-:S08]  /*09c0*/  DFMA R14, R8, R14, -R22 ;  /* 0x0000000e080e722b */ /* 0x000fd00000000816 */
[----:B--2---:R-:W-:-:S08]  /*09d0*/  DFMA R10, R10, R18, R14 ;  /* 0x000000120a0a722b */ /* 0x004fd0000000000e */
[----:B------:R-:W-:Y:S01]  /*09e0*/  DMUL R10, R20, R10 ;  /* 0x0000000a140a7228 */ /* 0x000fe20000000000 */
[----:B0-----:R-:W-:-:S06]  /*09f0*/  IMAD.WIDE.U32 R12, R5, 0x10, R12 ;  /* 0x00000010050c7825 */ /* 0x001fcc00078e000c */
[----:B------:R0:W-:Y:S01]  /*0a00*/  STG.E.64 desc[UR10][R12.64+0x8], R10 ;  /* 0x0000080a0c007986 */ /* 0x0001e2000c101b0a */
[----:B------:R-:W-:Y:S05]  /*0a10*/  BRA `(.L_x_15) ;  /* 0x0000000400947947 */ /* 0x000fea0003800000 */
.L_x_14:
[----:B0123--:R-:W0:Y:S01]  /*0a20*/  LDS.128 R12, [R0] ;  /* 0x00000000000c7984 */ /* 0x00fe220000000c00 */
[----:B------:R-:W1:Y:S03]  /*0a30*/  LDC.64 R20, c[0x0][0x3a0] ;  /* 0x0000e800ff147b82 */ /* 0x000e660000000a00 */
[----:B------:R-:W2:Y:S01]  /*0a40*/  LDS.64 R18, [R2] ;  /* 0x0000000002127984 */ /* 0x000ea20000000a00 */
[----:B-1----:R-:W-:Y:S02]  /*0a50*/  DMUL R20, R20, 0.25 ;  /* 0x3fd0000014147828 */ /* 0x002fe40000000000 */
[----:B0----5:R-:W-:Y:S02]  /*0a60*/  DMUL R14, R10, R14 ;  /* 0x0000000e0a0e7228 */ /* 0x021fe40000000000 */
[----:B------:R-:W0:Y:S06]  /*0a70*/  LDC.64 R10, c[0x0][0x380] ;  /* 0x0000e000ff0a7b82 */ /* 0x000e2c0000000a00 */
[----:B------:R-:W-:-:S02]  /*0a80*/  DFMA R12, R8, R12, R14 ;  /* 0x0000000c080c722b */ /* 0x000fc4000000000e */
[----:B------:R-:W-:-:S08]  /*0a90*/  DADD R8, R8, R8 ;  /* 0x0000000008087229 */ /* 0x000fd00000000008 */
[----:B--2---:R-:W-:-:S08]  /*0aa0*/  DFMA R12, R8, R18, R12 ;  /* 0x00000012080c722b */ /* 0x004fd0000000000c */
[----:B------:R-:W-:Y:S01]  /*0ab0*/  DMUL R12, R12, R20 ;  /* 0x000000140c0c7228 */ /* 0x000fe20000000000 */
[----:B0-----:R-:W-:-:S06]  /*0ac0*/  IMAD.WIDE.U32 R10, R5, 0x10, R10 ;  /* 0x00000010050a7825 */ /* 0x001fcc00078e000a */
[----:B------:R0:W-:Y:S01]  /*0ad0*/  STG.E.64 desc[UR10][R10.64], R12 ;  /* 0x0000000c0a007986 */ /* 0x0001e2000c101b0a */
[----:B------:R-:W-:Y:S05]  /*0ae0*/  BRA `(.L_x_15) ;  /* 0x0000000400607947 */ /* 0x000fea0003800000 */
.L_x_13:
[----:B---3--:R-:W-:-:S05]  /*0af0*/  IMAD.MOV.U32 R7, RZ, RZ, -0x2 ;  /* 0xfffffffeff077424 */ /* 0x008fca00078e00ff */
[----:B------:R-:W-:-:S05]  /*0b00*/  VIADDMNMX.U32 R7, R4, R7, 0x2, PT ;  /* 0x0000000204077446 */ /* 0x000fca0003800007 */
[----:B------:R-:W-:-:S04]  /*0b10*/  IMAD.SHL.U32 R7, R7, 0x4, RZ ;  /* 0x0000000407077824 */ /* 0x000fc800078e00ff */
[----:B012---:R-:W0:Y:S02]  /*0b20*/  LDC R12, c[0x2][R7+0x18] ;  /* 0x00800600070c7b82 */ /* 0x007e240000000800 */
[----:B0-----:R-:W-:-:S04]  /*0b30*/  SHF.R.S32.HI R13, RZ, 0x1f, R12 ;  /* 0x0000001fff0d7819 */ /* 0x001fc8000001140c */
.L_x_28:
[----:B------:R-:W-:Y:S05]  /*0b40*/  BRX R12 -0xb50                                                                                                       (*"BRANCH_TARGETS .L_x_29,.L_x_30,.L_x_31"*) ;  /* 0xfffffff40c2c7949 */ /* 0x000fea000383ffff */
.L_x_30:
[----:B------:R-:W0:Y:S01]  /*0b50*/  LDC.64 R14, c[0x0][0x3b0] ;  /* 0x0000ec00ff0e7b82 */ /* 0x000e220000000a00 */
[----:B------:R-:W1:Y:S01]  /*0b60*/  LDS.64 R12, [R21] ;  /* 0x00000000150c7984 */ /* 0x000e620000000a00 */
[----:B------:R-:W2:Y:S03]  /*0b70*/  LDCU.64 UR4, c[0x0][0x3a8] ;  /* 0x00007500ff0477ac */ /* 0x000ea60008000a00 */
[----:B0----5:R-:W2:Y:S01]  /*0b80*/  LDG.E.64 R8, desc[UR10][R14.64+0x10] ;  /* 0x0000100a0e087981 */ /* 0x021ea2000c1e1b00 */
[----:B-1----:R-:W-:Y:S02]  /*0b90*/  DADD R12, R12, R12 ;  /* 0x000000000c0c7229 */ /* 0x002fe4000000000c */
[----:B--2---:R-:W-:-:S08]  /*0ba0*/  DMUL R8, R8, UR4 ;  /* 0x0000000408087c28 */ /* 0x004fd00008000000 */
[----:B------:R-:W-:-:S08]  /*0bb0*/  DMUL R8, R8, R12 ;  /* 0x0000000c08087228 */ /* 0x000fd00000000000 */
[----:B------:R-:W-:-:S07]  /*0bc0*/  DMUL R8, R10, R8 ;  /* 0x000000080a087228 */ /* 0x000fce0000000000 */
[----:B------:R0:W-:Y:S01]  /*0bd0*/  STS.64 [R6+0x8], R8 ;  /* 0x0000080806007388 */ /* 0x0001e20000000a00 */
[----:B------:R-:W-:Y:S05]  /*0be0*/  BRA `(.L_x_15) ;  /* 0x0000000400207947 */ /* 0x000fea0003800000 */
.L_x_29:
[----:B------:R-:W0:Y:S01]  /*0bf0*/  LDC.64 R12, c[0x0][0x3b0] ;  /* 0x0000ec00ff0c7b82 */ /* 0x000e220000000a00 */
[----:B-----5:R-:W1:Y:S01]  /*0c00*/  LDS.64 R10, [R21] ;  /* 0x00000000150a7984 */ /* 0x020e620000000a00 */
[----:B------:R-:W2:Y:S03]  /*0c10*/  LDCU.64 UR4, c[0x0][0x3a8] ;  /* 0x00007500ff0477ac */ /* 0x000ea60008000a00 */
[----:B0-----:R-:W2:Y:S01]  /*0c20*/  LDG.E.64 R12, desc[UR10][R12.64+0x10] ;  /* 0x0000100a0c0c7981 */ /* 0x001ea2000c1e1b00 */
[----:B-1----:R-:W-:Y:S02]  /*0c30*/  DADD R10, R10, R10 ;  /* 0x000000000a0a7229 */ /* 0x002fe4000000000a */
[----:B--2---:R-:W-:-:S08]  /*0c40*/  DMUL R14, R12, UR4 ;  /* 0x000000040c0e7c28 */ /* 0x004fd00008000000 */
[----:B------:R-:W-:-:S08]  /*0c50*/  DMUL R10, R14, R10 ;  /* 0x0000000a0e0a7228 */ /* 0x000fd00000000000 */
[----:B------:R-:W-:-:S07]  /*0c60*/  DMUL R10, R8, R10 ;  /* 0x0000000a080a7228 */ /* 0x000fce0000000000 */
[----:B------:R0:W-:Y:S01]  /*0c70*/  STS.64 [R6], R10 ;  /* 0x0000000a06007388 */ /* 0x0001e20000000a00 */
[----:B------:R-:W-:Y:S05]  /*0c80*/  BRA `(.L_x_15) ;  /* 0x0000000000f87947 */ /* 0x000fea0003800000 */
.L_x_31:
        /* <DEDUP_REMOVED lines=8> */
[----:B------:R4:W-:Y:S01]  /*0d10*/  STS.64 [R16], R10 ;  /* 0x0000000a10007388 */ /* 0x0009e20000000a00 */
[----:B------:R-:W-:Y:S05]  /*0d20*/  BRA `(.L_x_15) ;  /* 0x0000000000d07947 */ /* 0x000fea0003800000 */
.L_x_12:
[----:B------:R-:W-:-:S13]  /*0d30*/  ISETP.GT.AND P0, PT, R4, 0x6, PT ;  /* 0x000000060400780c */ /* 0x000fda0003f04270 */
[----:B------:R-:W-:Y:S05]  /*0d40*/  @P0 BRA `(.L_x_16) ;  /* 0x00000000004c0947 */ /* 0x000fea0003800000 */
[----:B------:R-:W-:Y:S01]  /*0d50*/  ISETP.NE.AND P0, PT, R4, 0x5, PT ;  /* 0x000000050400780c */ /* 0x000fe20003f05270 */
[----:B------:R-:W4:-:S12]  /*0d60*/  LDCU.64 UR4, c[0x0][0x3a8] ;  /* 0x00007500ff0477ac */ /* 0x000f180008000a00 */
[----:B------:R-:W0:Y:S01]  /*0d70*/  @P0 LDC.64 R22, c[0x0][0x3d0] ;  /* 0x0000f400ff160b82 */ /* 0x000e220000000a00 */
[----:B-1----:R-:W1:Y:S04]  /*0d80*/  @P0 LDS.64 R20, [R17] ;  /* 0x0000000011140984 */ /* 0x002e680000000a00 */
[----:B0-23--:R-:W4:Y:S03]  /*0d90*/  @P0 LDG.E.64 R14, desc[UR10][R22.64+0x10] ;  /* 0x0000100a160e0981 */ /* 0x00df26000c1e1b00 */
[----:B------:R-:W0:Y:S02]  /*0da0*/  @!P0 LDC.64 R12, c[0x0][0x3c0] ;  /* 0x0000f000ff0c8b82 */ /* 0x000e240000000a00 */
[----:B0-----:R-:W2:Y:S01]  /*0db0*/  @!P0 LDG.E.64 R12, desc[UR10][R12.64+0x10] ;  /* 0x0000100a0c0c8981 */ /* 0x001ea2000c1e1b00 */
[----:B-1----:R-:W-:-:S02]  /*0dc0*/  @P0 DADD R20, R20, R20 ;  /* 0x0000000014140229 */ /* 0x002fc40000000014 */
[----:B----4-:R-:W-:-:S08]  /*0dd0*/  @P0 DMUL R14, R14, UR4 ;  /* 0x000000040e0e0c28 */ /* 0x010fd00008000000 */
[----:B------:R-:W-:-:S08]  /*0de0*/  @P0 DMUL R14, R14, R20 ;  /* 0x000000140e0e0228 */ /* 0x000fd00000000000 */
[----:B-----5:R-:W-:-:S07]  /*0df0*/  @P0 DMUL R14, R8, R14 ;  /* 0x0000000e080e0228 */ /* 0x020fce0000000000 */
[----:B------:R-:W-:Y:S01]  /*0e00*/  @P0 STS.64 [R3], R14 ;  /* 0x0000000e03000388 */ /* 0x000fe20000000a00 */
[----:B--2---:R-:W-:-:S03]  /*0e10*/  @!P0 DMUL R20, R12, UR4 ;  /* 0x000000040c148c28 */ /* 0x004fc60008000000 */
[----:B------:R-:W0:Y:S02]  /*0e20*/  @!P0 LDS.64 R8, [R19] ;  /* 0x0000000013088984 */ /* 0x000e240000000a00 */
[----:B0-----:R-:W-:-:S08]  /*0e30*/  @!P0 DADD R8, R8, R8 ;  /* 0x0000000008088229 */ /* 0x001fd00000000008 */
[----:B------:R-:W-:-:S08]  /*0e40*/  @!P0 DMUL R8, R8, R20 ;  /* 0x0000001408088228 */ /* 0x000fd00000000000 */
[----:B------:R-:W-:-:S07]  /*0e50*/  @!P0 DMUL R8, R10, R8 ;  /* 0x000000080a088228 */ /* 0x000fce0000000000 */
[----:B------:R0:W-:Y:S01]  /*0e60*/  @!P0 STS.64 [R16+0x8], R8 ;  /* 0x0000080810008388 */ /* 0x0001e20000000a00 */
[----:B------:R-:W-:Y:S05]  /*0e70*/  BRA `(.L_x_15) ;  /* 0x00000000007c7947 */ /* 0x000fea0003800000 */
.L_x_16:
[----:B0123--:R-:W-:-:S05]  /*0e80*/  IMAD.MOV.U32 R13, RZ, RZ, -0x7 ;  /* 0xfffffff9ff0d7424 */ /* 0x00ffca00078e00ff */
[----:B------:R-:W-:-:S05]  /*0e90*/  VIADDMNMX.U32 R0, R4, R13, 0x2, PT ;  /* 0x0000000204007446 */ /* 0x000fca000380000d */
[----:B------:R-:W-:-:S04]  /*0ea0*/  IMAD.SHL.U32 R0, R0, 0x4, RZ ;  /* 0x0000000400007824 */ /* 0x000fc800078e00ff */
[----:B------:R-:W0:Y:S02]  /*0eb0*/  LDC R12, c[0x2][R0+0x24] ;  /* 0x00800900000c7b82 */ /* 0x000e240000000800 */
[----:B0-----:R-:W-:-:S04]  /*0ec0*/  SHF.R.S32.HI R13, RZ, 0x1f, R12 ;  /* 0x0000001fff0d7819 */ /* 0x001fc8000001140c */
.L_x_32:
[----:B------:R-:W-:Y:S05]  /*0ed0*/  BRX R12 -0xee0                                                                                                       (*"BRANCH_TARGETS .L_x_33,.L_x_34,.L_x_35"*) ;  /* 0xfffffff00c487949 */ /* 0x000fea000383ffff */
.L_x_34:
[----:B------:R-:W0:Y:S01]  /*0ee0*/  LDS.128 R12, [R7] ;  /* 0x00000000070c7984 */ /* 0x000e220000000c00 */
[----:B------:R-:W1:Y:S01]  /*0ef0*/  LDC.64 R18, c[0x0][0x390] ;  /* 0x0000e400ff127b82 */ /* 0x000e620000000a00 */
[----:B0----5:R-:W-:-:S08]  /*0f00*/  DMUL R14, R10, R14 ;  /* 0x0000000e0a0e7228 */ /* 0x021fd00000000000 */
[----:B------:R-:W-:Y:S01]  /*0f10*/  DFMA R12, R8, R12, -R14 ;  /* 0x0000000c080c722b */ /* 0x000fe2000000080e */
[----:B-1----:R-:W-:-:S07]  /*0f20*/  IMAD.WIDE.U32 R8, R5, 0x10, R18 ;  /* 0x0000001005087825 */ /* 0x002fce00078e0012 */
[----:B------:R-:W-:-:S07]  /*0f30*/  DADD R12, -RZ, -R12 ;  /* 0x00000000ff0c7229 */ /* 0x000fce000000090c */
[----:B------:R2:W-:Y:S01]  /*0f40*/  STG.E.64 desc[UR10][R8.64], R12 ;  /* 0x0000000c08007986 */ /* 0x0005e2000c101b0a */
[----:B------:R-:W-:Y:S05]  /*0f50*/  BRA `(.L_x_15) ;  /* 0x0000000000447947 */ /* 0x000fea0003800000 */
.L_x_33:
        /* <DEDUP_REMOVED lines=10> */
.L_x_35:
[----:B------:R-:W0:Y:S01]  /*1000*/  LDS.128 R12, [R7] ;  /* 0x00000000070c7984 */ /* 0x000e220000000c00 */
[----:B------:R-:W1:Y:S02]  /*1010*/  LDC.64 R18, c[0x0][0x390] ;  /* 0x0000e400ff127b82 */ /* 0x000e640000000a00 */
[----:B-1----:R-:W-:Y:S01]  /*1020*/  IMAD.WIDE.U32 R18, R5, 0x10, R18 ;  /* 0x0000001005127825 */ /* 0x002fe200078e0012 */
[----:B0----5:R-:W-:-:S08]  /*1030*/  DMUL R14, R8, R14 ;  /* 0x0000000e080e7228 */ /* 0x021fd00000000000 */
[----:B------:R-:W-:-:S08]  /*1040*/  DFMA R12, R10, R12, R14 ;  /* 0x0000000c0a0c722b */ /* 0x000fd0000000000e */
[----:B------:R-:W-:-:S07]  /*1050*/  DADD R12, -RZ, -R12 ;  /* 0x00000000ff0c7229 */ /* 0x000fce000000090c */
[----:B------:R1:W-:Y:S04]  /*1060*/  STG.E.64 desc[UR10][R18.64+0x8], R12 ;  /* 0x0000080c12007986 */ /* 0x0003e8000c101b0a */
.L_x_15:
[----:B------:R-:W-:Y:S05]  /*1070*/  BSYNC.RECONVERGENT B0 ;  /* 0x0000000000007941 */ /* 0x000fea0003800200 */
.L_x_11:
[----:B------:R-:W-:Y:S01]  /*1080*/  BAR.SYNC.DEFER_BLOCKING 0x0 ;  /* 0x0000000000007b1d */ /* 0x000fe20000010000 */
[----:B------:R-:W-:-:S13]  /*1090*/  ISETP.NE.AND P0, PT, R4, 0x1, PT ;  /* 0x000000010400780c */ /* 0x000fda0003f05270 */
[----:B------:R-:W-:Y:S05]  /*10a0*/  @!P0 BRA `(.L_x_17) ;  /* 0x00000000003c8947 */ /* 0x000fea0003800000 */
[----:B------:R-:W-:-:S13]  /*10b0*/  ISETP.NE.AND P0, PT, R4, RZ, PT ;  /* 0x000000ff0400720c */ /* 0x000fda0003f05270 */
[----:B------:R-:W-:Y:S05]  /*10c0*/  @P0 EXIT ;  /* 0x000000000000094d */ /* 0x000fea0003800000 */
[----:B0---4-:R-:W0:Y:S01]  /*10d0*/  LDC.64 R10, c[0x0][0x3f0] ;  /* 0x0000fc00ff0a7b82 */ /* 0x011e220000000a00 */
[----:B------:R-:W-:Y:S04]  /*10e0*/  LDS.64 R6, [R6] ;  /* 0x0000000006067984 */ /* 0x000fe80000000a00 */
[----:B------:R-:W4:Y:S03]  /*10f0*/  LDS.64 R16, [R16] ;  /* 0x0000000010107984 */ /* 0x000f260000000a00 */
[----:B-12---:R-:W1:Y:S01]  /*1100*/  LDC.64 R12, c[0x0][0x388] ;  /* 0x0000e200ff0c7b82 */ /* 0x006e620000000a00 */
[----:B---3--:R-:W2:Y:S01]  /*1110*/  LDS.64 R2, [R3] ;  /* 0x0000000003027984 */ /* 0x008ea20000000a00 */
[----:B0-----:R-:W-:-:S06]  /*1120*/  IMAD.WIDE.U32 R10, R5, 0x8, R10 ;  /* 0x00000008050a7825 */ /* 0x001fcc00078e000a */
[----:B------:R-:W3:Y:S01]  /*1130*/  LDG.E.64 R10, desc[UR10][R10.64] ;  /* 0x0000000a0a0a7981 */ /* 0x000ee2000c1e1b00 */
[----:B-1----:R-:W-:Y:S01]  /*1140*/  IMAD.WIDE.U32 R4, R5, 0x10, R12 ;  /* 0x0000001005047825 */ /* 0x002fe200078e000c */
[----:B----4-:R-:W-:-:S08]  /*1150*/  DADD R8, R6, R16 ;  /* 0x0000000006087229 */ /* 0x010fd00000000010 */
[----:B--2---:R-:W-:-:S08]  /*1160*/  DADD R8, R8, R2 ;  /* 0x0000000008087229 */ /* 0x004fd00000000002 */
[----:B---3--:R-:W-:-:S07]  /*1170*/  DMUL R8, R8, R10 ;  /* 0x0000000a08087228 */ /* 0x008fce0000000000 */
[----:B------:R-:W-:Y:S01]  /*1180*/  STG.E.64 desc[UR10][R4.64], R8 ;  /* 0x0000000804007986 */ /* 0x000fe2000c101b0a */
[----:B------:R-:W-:Y:S05]  /*1190*/  EXIT ;  /* 0x000000000000794d */ /* 0x000fea0003800000 */
.L_x_17:
[----:B0-23--:R-:W0:Y:S01]  /*11a0*/  LDC.64 R8, c[0x0][0x3f0] ;  /* 0x0000fc00ff087b82 */ /* 0x00de220000000a00 */
[----:B----4-:R-:W-:Y:S04]  /*11b0*/  LDS.64 R16, [R16+0x8] ;  /* 0x0000080010107984 */ /* 0x010fe80000000a00 */
[----:B------:R-:W-:Y:S03]  /*11c0*/  LDS.64 R2, [R3+0x8] ;  /* 0x0000080003027984 */ /* 0x000fe60000000a00 */
[----:B-1----:R-:W1:Y:S01]  /*11d0*/  LDC.64 R12, c[0x0][0x388] ;  /* 0x0000e200ff0c7b82 */ /* 0x002e620000000a00 */
[C---:B0-----:R-:W-:Y:S02]  /*11e0*/  IMAD.WIDE.U32 R10, R5.reuse, 0x8, R8 ;  /* 0x00000008050a7825 */ /* 0x041fe400078e0008 */
[----:B------:R-:W0:Y:S04]  /*11f0*/  LDS.64 R8, [R6+0x8] ;  /* 0x0000080006087984 */ /* 0x000e280000000a00 */
[----:B------:R-:W2:Y:S01]  /*1200*/  LDG.E.64 R10, desc[UR10][R10.64] ;  /* 0x0000000a0a0a7981 */ /* 0x000ea2000c1e1b00 */
[----:B-1----:R-:W-:Y:S01]  /*1210*/  IMAD.WIDE.U32 R12, R5, 0x10, R12 ;  /* 0x00000010050c7825 */ /* 0x002fe200078e000c */
[----:B0-----:R-:W-:-:S08]  /*1220*/  DADD R8, R8, R16 ;  /* 0x0000000008087229 */ /* 0x001fd00000000010 */
[----:B------:R-:W-:-:S08]  /*1230*/  DADD R8, R8, R2 ;  /* 0x0000000008087229 */ /* 0x000fd00000000002 */
[----:B--2---:R-:W-:-:S07]  /*1240*/  DMUL R8, R8, R10 ;  /* 0x0000000a08087228 */ /* 0x004fce0000000000 */
[----:B------:R-:W-:Y:S01]  /*1250*/  STG.E.64 desc[UR10][R12.64+0x8], R8 ;  /* 0x000008080c007986 */ /* 0x000fe2000c101b0a */
[----:B------:R-:W-:Y:S05]  /*1260*/  EXIT ;  /* 0x000000000000794d */ /* 0x000fea0003800000 */
        .type           $_Z22get_GNLSE_nonlinearityP7double2S0_S0_PKS_ddPKdS2_S4_S2_S4_S2_S2_jS4_$__internal_accurate_pow,@function
        .size           $_Z22get_GNLSE_nonlinearityP7double2S0_S0_PKS_ddPKdS2_S4_S2_S4_S2_S2_jS4_$__internal_accurate_pow,(.L_x_36 - $_Z22get_GNLSE_nonlinearityP7double2S0_S0_PKS_ddPKdS2_S4_S2_S4_S2_S2_jS4_$__internal_accurate_pow)
$_Z22get_GNLSE_nonlinearityP7double2S0_S0_PKS_ddPKdS2_S4_S2_S4_S2_S2_jS4_$__internal_accurate_pow:
[----:B------:R-:W-:Y:S01]  /*1270*/  ISETP.GT.U32.AND P0, PT, R29, 0xfffff, PT ;  /* 0x000fffff1d00780c */ /* 0x000fe20003f04070 */
[----:B------:R-:W-:Y:S01]  /*1280*/  IMAD.MOV.U32 R6, RZ, RZ, R12 ;  /* 0x000000ffff067224 */ /* 0x000fe200078e000c */
[----:B------:R-:W-:Y:S01]  /*1290*/  UMOV UR4, 0x7d2cafe2 ;  /* 0x7d2cafe200047882 */ /* 0x000fe20000000000 */
[----:B------:R-:W-:Y:S01]  /*12a0*/  IMAD.MOV.U32 R7, RZ, RZ, R29 ;  /* 0x000000ffff077224 */ /* 0x000fe200078e001d */
[----:B------:R-:W-:Y:S01]  /*12b0*/  UMOV UR5, 0x3eb0f5ff ;  /* 0x3eb0f5ff00057882 */ /* 0x000fe20000000000 */
[----:B------:R-:W-:Y:S01]  /*12c0*/  IMAD.MOV.U32 R14, RZ, RZ, RZ ;  /* 0x000000ffff0e7224 */ /* 0x000fe200078e00ff */
[----:B------:R-:W-:Y:S01]  /*12d0*/  UMOV UR6, 0x3b39803f ;  /* 0x3b39803f00067882 */ /* 0x000fe20000000000 */
[----:B------:R-:W-:-:S06]  /*12e0*/  UMOV UR7, 0x3c7abc9e ;  /* 0x3c7abc9e00077882 */ /* 0x000fcc0000000000 */
[----:B------:R-:W-:Y:S01]  /*12f0*/  @!P0 DMUL R18, R6, 1.80143985094819840000e+16 ;  /* 0x4350000006128828 */ /* 0x000fe20000000000 */
[--C-:B------:R-:W-:Y:S01]  /*1300*/  IMAD.MOV.U32 R6, RZ, RZ, R29.reuse ;  /* 0x000000ffff067224 */ /* 0x100fe200078e001d */
[----:B------:R-:W-:-:S08]  /*1310*/  SHF.R.U32.HI R29, RZ, 0x14, R29 ;  /* 0x00000014ff1d7819 */ /* 0x000fd0000001161d */
[----:B------:R-:W-:Y:S01]  /*1320*/  @!P0 IMAD.MOV.U32 R6, RZ, RZ, R19 ;  /* 0x000000ffff068224 */ /* 0x000fe200078e0013 */
[----:B------:R-:W-:-:S04]  /*1330*/  @!P0 LEA.HI R29, R19, 0xffffffca, RZ, 0xc ;  /* 0xffffffca131d8811 */ /* 0x000fc800078f60ff */
[----:B------:R-:W-:-:S04]  /*1340*/  LOP3.LUT R6, R6, 0x800fffff, RZ, 0xc0, !PT ;  /* 0x800fffff06067812 */ /* 0x000fc800078ec0ff */
[----:B------:R-:W-:Y:S01]  /*1350*/  LOP3.LUT R7, R6, 0x3ff00000, RZ, 0xfc, !PT ;  /* 0x3ff0000006077812 */ /* 0x000fe200078efcff */
[----:B------:R-:W-:Y:S01]  /*1360*/  IMAD.MOV.U32 R6, RZ, RZ, R12 ;  /* 0x000000ffff067224 */ /* 0x000fe200078e000c */
[----:B------:R-:W-:Y:S02]  /*1370*/  @!P0 MOV R6, R18 ;  /* 0x0000001200068202 */ /* 0x000fe40000000f00 */
[----:B------:R-:W-:-:S13]  /*1380*/  ISETP.GE.U32.AND P1, PT, R7, 0x3ff6a09f, PT ;  /* 0x3ff6a09f0700780c */ /* 0x000fda0003f26070 */
[----:B------:R-:W-:-:S04]  /*1390*/  @P1 VIADD R13, R7, 0xfff00000 ;  /* 0xfff00000070d1836 */ /* 0x000fc80000000000 */
[----:B------:R-:W-:-:S06]  /*13a0*/  @P1 IMAD.MOV.U32 R7, RZ, RZ, R13 ;  /* 0x000000ffff071224 */ /* 0x000fcc00078e000d */
[C---:B------:R-:W-:Y:S02]  /*13b0*/  DADD R16, R6.reuse, 1 ;  /* 0x3ff0000006107429 */ /* 0x040fe40000000000 */
[----:B------:R-:W-:-:S04]  /*13c0*/  DADD R6, R6, -1 ;  /* 0xbff0000006067429 */ /* 0x000fc80000000000 */
[----:B------:R-:W0:Y:S02]  /*13d0*/  MUFU.RCP64H R15, R17 ;  /* 0x00000011000f7308 */ /* 0x000e240000001800 */
[----:B0-----:R-:W-:-:S08]  /*13e0*/  DFMA R12, -R16, R14, 1 ;  /* 0x3ff00000100c742b */ /* 0x001fd0000000010e */
[----:B------:R-:W-:-:S08]  /*13f0*/  DFMA R12, R12, R12, R12 ;  /* 0x0000000c0c0c722b */ /* 0x000fd0000000000c */
[----:B------:R-:W-:Y:S01]  /*1400*/  DFMA R14, R14, R12, R14 ;  /* 0x0000000c0e0e722b */ /* 0x000fe2000000000e */
[----:B------:R-:W-:Y:S02]  /*1410*/  IMAD.MOV.U32 R12, RZ, RZ, 0x41ad3b5a ;  /* 0x41ad3b5aff0c7424 */ /* 0x000fe400078e00ff */
[----:B------:R-:W-:-:S05]  /*1420*/  IMAD.MOV.U32 R13, RZ, RZ, 0x3ed0f5d2 ;  /* 0x3ed0f5d2ff0d7424 */ /* 0x000fca00078e00ff */
[----:B------:R-:W-:-:S08]  /*1430*/  DMUL R24, R6, R14 ;  /* 0x0000000e06187228 */ /* 0x000fd00000000000 */
[----:B------:R-:W-:-:S08]  /*1440*/  DFMA R24, R6, R14, R24 ;  /* 0x0000000e0618722b */ /* 0x000fd00000000018 */
[----:B------:R-:W-:-:S08]  /*1450*/  DMUL R20, R24, R24 ;  /* 0x0000001818147228 */ /* 0x000fd00000000000 */
[----:B------:R-:W-:Y:S01]  /*1460*/  DFMA R12, R20, UR4, R12 ;  /* 0x00000004140c7c2b */ /* 0x000fe2000800000c */
[----:B------:R-:W-:Y:S01]  /*1470*/  UMOV UR4, 0x75488a3f ;  /* 0x75488a3f00047882 */ /* 0x000fe20000000000 */
[----:B------:R-:W-:-:S06]  /*1480*/  UMOV UR5, 0x3ef3b20a ;  /* 0x3ef3b20a00057882 */ /* 0x000fcc0000000000 */
[----:B------:R-:W-:Y:S01]  /*1490*/  DFMA R16, R20, R12, UR4 ;  /* 0x0000000414107e2b */ /* 0x000fe2000800000c */
[----:B------:R-:W-:Y:S01]  /*14a0*/  UMOV UR4, 0xe4faecd5 ;  /* 0xe4faecd500047882 */ /* 0x000fe20000000000 */
[----:B------:R-:W-:Y:S01]  /*14b0*/  UMOV UR5, 0x3f1745cd ;  /* 0x3f1745cd00057882 */ /* 0x000fe20000000000 */
[----:B------:R-:W-:-:S05]  /*14c0*/  DADD R12, R6, -R24 ;  /* 0x00000000060c7229 */ /* 0x000fca0000000818 */
[----:B------:R-:W-:Y:S01]  /*14d0*/  DFMA R16, R20, R16, UR4 ;  /* 0x0000000414107e2b */ /* 0x000fe20008000010 */
[----:B------:R-:W-:Y:S01]  /*14e0*/  UMOV UR4, 0x258a578b ;  /* 0x258a578b00047882 */ /* 0x000fe20000000000 */
[----:B------:R-:W-:Y:S01]  /*14f0*/  UMOV UR5, 0x3f3c71c7 ;  /* 0x3f3c71c700057882 */ /* 0x000fe20000000000 */
[----:B------:R-:W-:-:S05]  /*1500*/  DADD R12, R12, R12 ;  /* 0x000000000c0c7229 */ /* 0x000fca000000000c */
[----:B------:R-:W-:Y:S01]  /*1510*/  DFMA R16, R20, R16, UR4 ;  /* 0x0000000414107e2b */ /* 0x000fe20008000010 */
[----:B------:R-:W-:Y:S01]  /*1520*/  UMOV UR4, 0x9242b910 ;  /* 0x9242b91000047882 */ /* 0x000fe20000000000 */
[----:B------:R-:W-:Y:S01]  /*1530*/  UMOV UR5, 0x3f624924 ;  /* 0x3f62492400057882 */ /* 0x000fe20000000000 */
[----:B------:R-:W-:-:S05]  /*1540*/  DFMA R12, R6, -R24, R12 ;  /* 0x80000018060c722b */ /* 0x000fca000000000c */
[----:B------:R-:W-:Y:S01]  /*1550*/  DFMA R16, R20, R16, UR4 ;  /* 0x0000000414107e2b */ /* 0x000fe20008000010 */
[----:B------:R-:W-:Y:S01]  /*1560*/  UMOV UR4, 0x99999dfb ;  /* 0x99999dfb00047882 */ /* 0x000fe20000000000 */
[----:B------:R-:W-:Y:S01]  /*1570*/  UMOV UR5, 0x3f899999 ;  /* 0x3f89999900057882 */ /* 0x000fe20000000000 */
[----:B------:R-:W-:-:S05]  /*1580*/  DMUL R12, R14, R12 ;  /* 0x0000000c0e0c7228 */ /* 0x000fca0000000000 */
[----:B------:R-:W-:Y:S01]  /*1590*/  DFMA R16, R20, R16, UR4 ;  /* 0x0000000414107e2b */ /* 0x000fe20008000010 */
[----:B------:R-:W-:Y:S01]  /*15a0*/  UMOV UR4, 0x55555555 ;  /* 0x5555555500047882 */ /* 0x000fe20000000000 */
[----:B------:R-:W-:-:S03]  /*15b0*/  UMOV UR5, 0x3fb55555 ;  /* 0x3fb5555500057882 */ /* 0x000fc60000000000 */
[----:B------:R-:W-:Y:S02]  /*15c0*/  VIADD R19, R13, 0x100000 ;  /* 0x001000000d137836 */ /* 0x000fe40000000000 */
[----:B------:R-:W-:Y:S01]  /*15d0*/  IMAD.MOV.U32 R18, RZ, RZ, R12 ;  /* 0x000000ffff127224 */ /* 0x000fe200078e000c */
[----:B------:R-:W-:-:S08]  /*15e0*/  DFMA R6, R20, R16, UR4 ;  /* 0x0000000414067e2b */ /* 0x000fd00008000010 */
[----:B------:R-:W-:Y:S01]  /*15f0*/  DADD R14, -R6, UR4 ;  /* 0x00000004060e7e29 */ /* 0x000fe20008000100 */
[----:B------:R-:W-:Y:S01]  /*1600*/  UMOV UR4, 0xb9e7b0 ;  /* 0x00b9e7b000047882 */ /* 0x000fe20000000000 */
[----:B------:R-:W-:-:S06]  /*1610*/  UMOV UR5, 0x3c46a4cb ;  /* 0x3c46a4cb00057882 */ /* 0x000fcc0000000000 */
[----:B------:R-:W-:Y:S02]  /*1620*/  DFMA R14, R20, R16, R14 ;  /* 0x00000010140e722b */ /* 0x000fe4000000000e */
[----:B------:R-:W-:-:S06]  /*1630*/  DMUL R16, R24, R24 ;  /* 0x0000001818107228 */ /* 0x000fcc0000000000 */
[----:B------:R-:W-:Y:S01]  /*1640*/  DADD R14, R14, -UR4 ;  /* 0x800000040e0e7e29 */ /* 0x000fe20008000000 */
[----:B------:R-:W-:Y:S01]  /*1650*/  UMOV UR4, 0x80000000 ;  /* 0x8000000000047882 */ /* 0x000fe20000000000 */
[----:B------:R-:W-:Y:S01]  /*1660*/  DFMA R20, R24, R24, -R16 ;  /* 0x000000181814722b */ /* 0x000fe20000000810 */
[----:B------:R-:W-:-:S07]  /*1670*/  UMOV UR5, 0x43300000 ;  /* 0x4330000000057882 */ /* 0x000fce0000000000 */
[C---:B------:R-:W-:Y:S02]  /*1680*/  DFMA R18, R24.reuse, R18, R20 ;  /* 0x000000121812722b */ /* 0x040fe40000000014 */
[----:B------:R-:W-:-:S08]  /*1690*/  DMUL R20, R24, R16 ;  /* 0x0000001018147228 */ /* 0x000fd00000000000 */
[----:B------:R-:W-:-:S08]  /*16a0*/  DFMA R22, R24, R16, -R20 ;  /* 0x000000101816722b */ /* 0x000fd00000000814 */
[----:B------:R-:W-:Y:S02]  /*16b0*/  DFMA R22, R12, R16, R22 ;  /* 0x000000100c16722b */ /* 0x000fe40000000016 */
[----:B------:R-:W-:-:S06]  /*16c0*/  DADD R16, R6, R14 ;  /* 0x0000000006107229 */ /* 0x000fcc000000000e */
[----:B------:R-:W-:Y:S02]  /*16d0*/  DFMA R18, R24, R18, R22 ;  /* 0x000000121812722b */ /* 0x000fe40000000016 */
[----:B------:R-:W-:-:S08]  /*16e0*/  DADD R22, R6, -R16 ;  /* 0x0000000006167229 */ /* 0x000fd00000000810 */
[----:B------:R-:W-:Y:S02]  /*16f0*/  DADD R22, R14, R22 ;  /* 0x000000000e167229 */ /* 0x000fe40000000016 */
[----:B------:R-:W-:-:S08]  /*1700*/  DMUL R14, R16, R20 ;  /* 0x00000014100e7228 */ /* 0x000fd00000000000 */
[----:B------:R-:W-:-:S08]  /*1710*/  DFMA R6, R16, R20, -R14 ;  /* 0x000000141006722b */ /* 0x000fd0000000080e */
[----:B------:R-:W-:-:S08]  /*1720*/  DFMA R6, R16, R18, R6 ;  /* 0x000000121006722b */ /* 0x000fd00000000006 */
[----:B------:R-:W-:-:S08]  /*1730*/  DFMA R22, R22, R20, R6 ;  /* 0x000000141616722b */ /* 0x000fd00000000006 */
[----:B------:R-:W-:-:S08]  /*1740*/  DADD R16, R14, R22 ;  /* 0x000000000e107229 */ /* 0x000fd00000000016 */
[--C-:B------:R-:W-:Y:S02]  /*1750*/  DADD R6, R24, R16.reuse ;  /* 0x0000000018067229 */ /* 0x100fe40000000010 */
[----:B------:R-:W-:-:S06]  /*1760*/  DADD R14, R14, -R16 ;  /* 0x000000000e0e7229 */ /* 0x000fcc0000000810 */
[----:B------:R-:W-:Y:S02]  /*1770*/  DADD R24, R24, -R6 ;  /* 0x0000000018187229 */ /* 0x000fe40000000806 */
[----:B------:R-:W-:-:S06]  /*1780*/  DADD R14, R22, R14 ;  /* 0x00000000160e7229 */ /* 0x000fcc000000000e */
[----:B------:R-:W-:Y:S01]  /*1790*/  DADD R24, R16, R24 ;  /* 0x0000000010187229 */ /* 0x000fe20000000018 */
[C---:B------:R-:W-:Y:S02]  /*17a0*/  VIADD R16, R29.reuse, 0xfffffc01 ;  /* 0xfffffc011d107836 */ /* 0x040fe40000000000 */
[----:B------:R-:W-:-:S05]  /*17b0*/  @P1 VIADD R16, R29, 0xfffffc02 ;  /* 0xfffffc021d101836 */ /* 0x000fca0000000000 */
[----:B------:R-:W-:-:S08]  /*17c0*/  DADD R14, R14, R24 ;  /* 0x000000000e0e7229 */ /* 0x000fd00000000018 */
[----:B------:R-:W-:Y:S01]  /*17d0*/  DADD R18, R12, R14 ;  /* 0x000000000c127229 */ /* 0x000fe2000000000e */
[----:B------:R-:W-:Y:S01]  /*17e0*/  LOP3.LUT R14, R16, 0x80000000, RZ, 0x3c, !PT ;  /* 0x80000000100e7812 */ /* 0x000fe200078e3cff */
[----:B------:R-:W-:-:S06]  /*17f0*/  IMAD.MOV.U32 R15, RZ, RZ, 0x43300000 ;  /* 0x43300000ff0f7424 */ /* 0x000fcc00078e00ff */
[----:B------:R-:W-:Y:S02]  /*1800*/  DADD R16, R6, R18 ;  /* 0x0000000006107229 */ /* 0x000fe40000000012 */
[----:B------:R-:W-:Y:S01]  /*1810*/  DADD R14, R14, -UR4 ;  /* 0x800000040e0e7e29 */ /* 0x000fe20008000000 */
[----:B------:R-:W-:Y:S01]  /*1820*/  UMOV UR4, 0xfefa39ef ;  /* 0xfefa39ef00047882 */ /* 0x000fe20000000000 */
[----:B------:R-:W-:-:S04]  /*1830*/  UMOV UR5, 0x3fe62e42 ;  /* 0x3fe62e4200057882 */ /* 0x000fc80000000000 */
[--C-:B------:R-:W-:Y:S02]  /*1840*/  DADD R20, R6, -R16.reuse ;  /* 0x0000000006147229 */ /* 0x100fe40000000810 */
[----:B------:R-:W-:-:S06]  /*1850*/  DFMA R12, R14, UR4, R16 ;  /* 0x000000040e0c7c2b */ /* 0x000fcc0008000010 */
[----:B------:R-:W-:Y:S02]  /*1860*/  DADD R20, R18, R20 ;  /* 0x0000000012147229 */ /* 0x000fe40000000014 */
[----:B------:R-:W-:-:S08]  /*1870*/  DFMA R6, R14, -UR4, R12 ;  /* 0x800000040e067c2b */ /* 0x000fd0000800000c */
[----:B------:R-:W-:-:S08]  /*1880*/  DADD R6, -R16, R6 ;  /* 0x0000000010067229 */ /* 0x000fd00000000106 */
[----:B------:R-:W-:-:S08]  /*1890*/  DADD R6, R20, -R6 ;  /* 0x0000000014067229 */ /* 0x000fd00000000806 */
[----:B------:R-:W-:-:S08]  /*18a0*/  DFMA R14, R14, UR6, R6 ;  /* 0x000000060e0e7c2b */ /* 0x000fd00008000006 */
[----:B------:R-:W-:-:S08]  /*18b0*/  DADD R6, R12, R14 ;  /* 0x000000000c067229 */ /* 0x000fd0000000000e */
[----:B------:R-:W-:Y:S02]  /*18c0*/  DADD R12, R12, -R6 ;  /* 0x000000000c0c7229 */ /* 0x000fe40000000806 */
[----:B------:R-:W-:-:S06]  /*18d0*/  DMUL R20, R6, 2 ;  /* 0x4000000006147828 */ /* 0x000fcc0000000000 */
[----:B------:R-:W-:Y:S02]  /*18e0*/  DADD R14, R14, R12 ;  /* 0x000000000e0e7229 */ /* 0x000fe4000000000c */
[----:B------:R-:W-:-:S08]  /*18f0*/  DFMA R6, R6, 2, -R20 ;  /* 0x400000000606782b */ /* 0x000fd00000000814 */
[----:B------:R-:W-:Y:S01]  /*1900*/  DFMA R14, R14, 2, R6 ;  /* 0x400000000e0e782b */ /* 0x000fe20000000006 */
[----:B------:R-:W-:Y:S01]  /*1910*/  MOV R6, 0x652b82fe ;  /* 0x652b82fe00067802 */ /* 0x000fe20000000f00 */
[----:B------:R-:W-:-:S06]  /*1920*/  IMAD.MOV.U32 R7, RZ, RZ, 0x3ff71547 ;  /* 0x3ff71547ff077424 */ /* 0x000fcc00078e00ff */
[----:B------:R-:W-:-:S08]  /*1930*/  DADD R12, R20, R14 ;  /* 0x00000000140c7229 */ /* 0x000fd0000000000e */
[----:B------:R-:W-:Y:S02]  /*1940*/  DFMA R6, R12, R6, 6.75539944105574400000e+15 ;  /* 0x433800000c06742b */ /* 0x000fe40000000006 */
[----:B------:R-:W-:-:S06]  /*1950*/  FSETP.GEU.AND P0, PT, |R13|, 4.1917929649353027344, PT ;  /* 0x4086232b0d00780b */ /* 0x000fcc0003f0e200 */
[----:B------:R-:W-:-:S08]  /*1960*/  DADD R18, R6, -6.75539944105574400000e+15 ;  /* 0xc338000006127429 */ /* 0x000fd00000000000 */
[----:B------:R-:W-:Y:S01]  /*1970*/  DFMA R16, R18, -UR4, R12 ;  /* 0x8000000412107c2b */ /* 0x000fe2000800000c */
[----:B------:R-:W-:Y:S01]  /*1980*/  UMOV UR4, 0x3b39803f ;  /* 0x3b39803f00047882 */ /* 0x000fe20000000000 */
[----:B------:R-:W-:-:S06]  /*1990*/  UMOV UR5, 0x3c7abc9e ;  /* 0x3c7abc9e00057882 */ /* 0x000fcc0000000000 */
[----:B------:R-:W-:Y:S01]  /*19a0*/  DFMA R16, R18, -UR4, R16 ;  /* 0x8000000412107c2b */ /* 0x000fe20008000010 */
[----:B------:R-:W-:Y:S01]  /*19b0*/  UMOV UR4, 0x69ce2bdf ;  /* 0x69ce2bdf00047882 */ /* 0x000fe20000000000 */
[----:B------:R-:W-:Y:S01]  /*19c0*/  IMAD.MOV.U32 R18, RZ, RZ, -0x35dec16 ;  /* 0xfca213eaff127424 */ /* 0x000fe200078e00ff */
[----:B------:R-:W-:Y:S01]  /*19d0*/  UMOV UR5, 0x3e5ade15 ;  /* 0x3e5ade1500057882 */ /* 0x000fe20000000000 */
[----:B------:R-:W-:-:S06]  /*19e0*/  IMAD.MOV.U32 R19, RZ, RZ, 0x3e928af3 ;  /* 0x3e928af3ff137424 */ /* 0x000fcc00078e00ff */
[----:B------:R-:W-:Y:S01]  /*19f0*/  DFMA R18, R16, UR4, R18 ;  /* 0x0000000410127c2b */ /* 0x000fe20008000012 */
[----:B------:R-:W-:Y:S01]  /*1a00*/  UMOV UR4, 0x62401315 ;  /* 0x6240131500047882 */ /* 0x000fe20000000000 */
[----:B------:R-:W-:-:S06]  /*1a10*/  UMOV UR5, 0x3ec71dee ;  /* 0x3ec71dee00057882 */ /* 0x000fcc0000000000 */
[----:B------:R-:W-:Y:S01]  /*1a20*/  DFMA R18, R16, R18, UR4 ;  /* 0x0000000410127e2b */ /* 0x000fe20008000012 */
        /* <DEDUP_REMOVED lines=20> */
[----:B------:R-:W-:-:S08]  /*1b70*/  DFMA R18, R16, R18, UR4 ;  /* 0x0000000410127e2b */ /* 0x000fd00008000012 */
[----:B------:R-:W-:-:S08]  /*1b80*/  DFMA R18, R16, R18, 1 ;  /* 0x3ff000001012742b */ /* 0x000fd00000000012 */
[----:B------:R-:W-:Y:S02]  /*1b90*/  DFMA R18, R16, R18, 1 ;  /* 0x3ff000001012742b */ /* 0x000fe40000000012 */
[----:B------:R-:W-:-:S08]  /*1ba0*/  DADD R16, R20, -R12 ;  /* 0x0000000014107229 */ /* 0x000fd0000000080c */
[----:B------:R-:W-:Y:S01]  /*1bb0*/  DADD R16, R14, R16 ;  /* 0x000000000e107229 */ /* 0x000fe20000000010 */
[----:B------:R-:W-:Y:S02]  /*1bc0*/  IMAD R15, R6, 0x100000, R19 ;  /* 0x00100000060f7824 */ /* 0x000fe400078e0213 */
[----:B------:R-:W-:Y:S01]  /*1bd0*/  IMAD.MOV.U32 R14, RZ, RZ, R18 ;  /* 0x000000ffff0e7224 */ /* 0x000fe200078e0012 */
[----:B------:R-:W-:Y:S07]  /*1be0*/  @!P0 BRA `(.L_x_18) ;  /* 0x0000000000308947 */ /* 0x000fee0003800000 */
[----:B------:R-:W-:Y:S01]  /*1bf0*/  FSETP.GEU.AND P1, PT, |R13|, 4.2275390625, PT ;  /* 0x408748000d00780b */ /* 0x000fe20003f2e200 */
[C---:B------:R-:W-:Y:S02]  /*1c00*/  DADD R14, R12.reuse, +INF ;  /* 0x7ff000000c0e7429 */ /* 0x040fe40000000000 */
[----:B------:R-:W-:-:S08]  /*1c10*/  DSETP.GEU.AND P0, PT, R12, RZ, PT ;  /* 0x000000ff0c00722a */ /* 0x000fd00003f0e000 */
[----:B------:R-:W-:Y:S02]  /*1c20*/  FSEL R14, R14, RZ, P0 ;  /* 0x000000ff0e0e7208 */ /* 0x000fe40000000000 */
[----:B------:R-:W-:Y:S02]  /*1c30*/  @!P1 LEA.HI R7, R6, R6, RZ, 0x1 ;  /* 0x0000000606079211 */ /* 0x000fe400078f08ff */
[----:B------:R-:W-:Y:S02]  /*1c40*/  FSEL R15, R15, RZ, P0 ;  /* 0x000000ff0f0f7208 */ /* 0x000fe40000000000 */
[----:B------:R-:W-:-:S05]  /*1c50*/  @!P1 SHF.R.S32.HI R7, RZ, 0x1, R7 ;  /* 0x00000001ff079819 */ /* 0x000fca0000011407 */
[----:B------:R-:W-:Y:S02]  /*1c60*/  @!P1 IMAD.IADD R6, R6, 0x1, -R7 ;  /* 0x0000000106069824 */ /* 0x000fe400078e0a07 */
[----:B------:R-:W-:-:S03]  /*1c70*/  @!P1 IMAD R19, R7, 0x100000, R19 ;  /* 0x0010000007139824 */ /* 0x000fc600078e0213 */
[----:B------:R-:W-:Y:S01]  /*1c80*/  @!P1 LEA R7, R6, 0x3ff00000, 0x14 ;  /* 0x3ff0000006079811 */ /* 0x000fe200078ea0ff */
[----:B------:R-:W-:-:S06]  /*1c90*/  @!P1 IMAD.MOV.U32 R6, RZ, RZ, RZ ;  /* 0x000000ffff069224 */ /* 0x000fcc00078e00ff */
[----:B------:R-:W-:-:S11]  /*1ca0*/  @!P1 DMUL R14, R18, R6 ;  /* 0x00000006120e9228 */ /* 0x000fd60000000000 */
.L_x_18:
[----:B------:R-:W-:Y:S01]  /*1cb0*/  DFMA R16, R16, R14, R14 ;  /* 0x0000000e1010722b */ /* 0x000fe2000000000e */
[----:B------:R-:W-:Y:S01]  /*1cc0*/  IMAD.MOV.U32 R29, RZ, RZ, 0x0 ;  /* 0x00000000ff1d7424 */ /* 0x000fe200078e00ff */
[----:B------:R-:W-:-:S08]  /*1cd0*/  DSETP.NEU.AND P0, PT, |R14|, +INF , PT ;  /* 0x7ff000000e00742a */ /* 0x000fd00003f0d200 */
[----:B------:R-:W-:Y:S02]  /*1ce0*/  FSEL R6, R14, R16, !P0 ;  /* 0x000000100e067208 */ /* 0x000fe40004000000 */
[----:B------:R-:W-:Y:S01]  /*1cf0*/  FSEL R7, R15, R17, !P0 ;  /* 0x000000110f077208 */ /* 0x000fe20004000000 */
[----:B------:R-:W-:Y:S06]  /*1d00*/  RET.REL.NODEC R28 `(_Z22get_GNLSE_nonlinearityP7double2S0_S0_PKS_ddPKdS2_S4_S2_S4_S2_S2_jS4_) ;  /* 0xffffffe01cbc7950 */ /* 0x000fec0003c3ffff */
.L_x_19:
[----:B------:R-:W-:-:S00]  /*1d10*/  BRA `(.L_x_19) ;  /* 0xfffffffc00fc7947 */ /* 0x000fc0000383ffff */
[----:B------:R-:W-:-:S00]  /*1d20*/  NOP ;  /* 0x0000000000007918 */ /* 0x000fc00000000000 */
        /* <DEDUP_REMOVED lines=13> */
.L_x_36:


//--------------------- .nv.shared._Z22get_GNLSE_nonlinearityP7double2S0_S0_PKS_ddPKdS2_S4_S2_S4_S2_S2_jS4_ --------------------------
	.section	.nv.shared._Z22get_GNLSE_nonlinearityP7double2S0_S0_PKS_ddPKdS2_S4_S2_S4_S2_S2_jS4_,"aw",@nobits
	.sectionflags	@""
	.align	16
.nv.shared._Z22get_GNLSE_nonlinearityP7double2S0_S0_PKS_ddPKdS2_S4_S2_S4_S2_S2_jS4_:
	.zero		14896


//--------------------- .nv.shared.reserved.0     --------------------------
	.section	.nv.shared.reserved.0,"aw",@nobits
	.weak		__nv_reservedSMEM_offset_0_alias
	.size		__nv_reservedSMEM_offset_0_alias, 0, 64
	.other		__nv_reservedSMEM_offset_0_alias,@"STO_CUDA_RESERVED_SHARED STV_DEFAULT"
__nv_reservedSMEM_offset_0_alias:
	.zero		0
	.zero		64


//--------------------- .nv.constant0._Z22get_GNLSE_nonlinearityP7double2S0_S0_PKS_ddPKdS2_S4_S2_S4_S2_S2_jS4_ --------------------------
	.section	.nv.constant0._Z22get_GNLSE_nonlinearityP7double2S0_S0_PKS_ddPKdS2_S4_S2_S4_S2_S2_jS4_,"a",@progbits
	.sectionflags	@""
	.align	4
.nv.constant0._Z22get_GNLSE_nonlinearityP7double2S0_S0_PKS_ddPKdS2_S4_S2_S4_S2_S2_jS4_:
	.zero		1016


//--------------------- SYMBOLS --------------------------

	.type		.nv.reservedSmem.offset0,@object
	.size		.nv.reservedSmem.offset0,0x4
	.type		.nv.reservedSmem.cap,@object
	.size		.nv.reservedSmem.cap,0x4
